def attn_fwd(
    Q,
    K,
    V,
    Out,
    Lse,
    sm_scale,
    stride_qz,
    stride_qh,
    stride_qm,
    stride_qk,
    stride_kz,
    stride_kh,
    stride_kn,
    stride_kk,
    stride_vz,
    stride_vh,
    stride_vn,
    stride_vk,
    stride_oz,
    stride_oh,
    stride_om,
    stride_ok,
    seqlen_q,
    seqlen_k,
    BLOCK_M: tl.constexpr,
    BLOCK_N: tl.constexpr,
    HEAD_DIM: tl.constexpr,
    CAUSAL: tl.constexpr,
):
    start_m = tl.program_id(0)
    off_hz = tl.program_id(1)
    q_off = off_hz * stride_qh
    k_off = off_hz * stride_kh
    v_off = off_hz * stride_vh
    offs_m = start_m * BLOCK_M + tl.arange(0, BLOCK_M)
    offs_d = tl.arange(0, HEAD_DIM)
    offs_n = tl.arange(0, BLOCK_N)
    q_ptrs = Q + q_off + offs_m[:, None] * stride_qm + offs_d[None, :] * stride_qk
    k_ptrs = K + k_off + offs_d[:, None] * stride_kk + offs_n[None, :] * stride_kn
    v_ptrs = V + v_off + offs_n[:, None] * stride_vn + offs_d[None, :] * stride_vk
    m_i = tl.full([BLOCK_M], float("-inf"), dtype=tl.float32)
    l_i = tl.zeros([BLOCK_M], dtype=tl.float32) + 1.0
    acc = tl.zeros([BLOCK_M, HEAD_DIM], dtype=tl.float32)
    q = tl.load(q_ptrs)
    acc, l_i, m_i = _attn_fwd_inner(
        acc,
        l_i,
        m_i,
        q,
        k_ptrs,
        v_ptrs,
        sm_scale,
        stride_kn,
        stride_vn,
        start_m,
        seqlen_k,
        BLOCK_M,
        BLOCK_N,
        HEAD_DIM,
        CAUSAL,
    )
    acc = acc / l_i[:, None]
    lse = m_i + tl.math.log2(l_i) / 1.4426950408889634
    o_ptrs = (
        Out
        + off_hz * stride_oh
        + offs_m[:, None] * stride_om
        + offs_d[None, :] * stride_ok
    )
    tl.store(o_ptrs, acc.to(Out.dtype.element_ty))
    tl.store(Lse + off_hz * seqlen_q + offs_m, lse)

# config = {"BLOCK_M": 128, "BLOCK_N": 32, "HEAD_DIM": 128, "arch": "sm_80", "causal": true, "dtype": "fp16", "num_stages": 4, "num_warps": 4}
# arch = sm_80


// ===== COMPILED SASS (sm_80) =====

	.target	sm_80

	.elftype	@"ET_EXEC"


//--------------------- .note.nv.tkinfo           --------------------------
	.section	.note.nv.tkinfo,"",@"SHT_NOTE"
	.sectionflags	@"SHF_NOTE_NV_TKINFO"
	.tkinfo
        /*0018*/ 	.word	0x00000002
        /*0030*/ 	.string	""
        /*0030*/ 	.string	"ptxas"
        /*0030*/ 	.string	"Cuda compilation tools, release 13.0, V13.0.88"
        /*0030*/ 	.string	"Build cuda_13.0.r13.0/compiler.36424714_0"
        /*0030*/ 	.string	"-v  -suppress-debug-info  -lineinfo  -arch sm_80 "



//--------------------- .note.nv.cuinfo           --------------------------
	.section	.note.nv.cuinfo,"",@"SHT_NOTE"
	.sectionflags	@"SHF_NOTE_NV_CUINFO"
        /*0018*/ 	.short	0x0002
        /*001a*/ 	.short	0x0050
        /*001c*/ 	.short	0x0082
	.zero		2


//--------------------- .nv.info                  --------------------------
	.section	.nv.info,"",@"SHT_CUDA_INFO"
	.align	4


	//----- nvinfo : EIATTR_REGCOUNT
	.align		4
        /*0000*/ 	.byte	0x04, 0x2f
        /*0002*/ 	.short	(.L_2 - .L_1)
	.align		4
.L_1:
        /*0004*/ 	.word	index@(attn_fwd)
        /*0008*/ 	.word	0x000000ff


	//----- nvinfo : EIATTR_FRAME_SIZE
	.align		4
.L_2:
        /*000c*/ 	.byte	0x04, 0x11
        /*000e*/ 	.short	(.L_4 - .L_3)
	.align		4
.L_3:
        /*0010*/ 	.word	index@(attn_fwd)
        /*0014*/ 	.word	0x00000208


	//----- nvinfo : EIATTR_MIN_STACK_SIZE
	.align		4
.L_4:
        /*0018*/ 	.byte	0x04, 0x12
        /*001a*/ 	.short	(.L_6 - .L_5)
	.align		4
.L_5:
        /*001c*/ 	.word	index@(attn_fwd)
        /*0020*/ 	.word	0x00000208
.L_6:


//--------------------- .nv.info.attn_fwd         --------------------------
	.section	.nv.info.attn_fwd,"",@"SHT_CUDA_INFO"
	.sectionflags	@""
	.align	4


	//----- nvinfo : EIATTR_CUDA_API_VERSION
	.align		4
        /*0000*/ 	.byte	0x04, 0x37
        /*0002*/ 	.short	(.L_8 - .L_7)
.L_7:
        /*0004*/ 	.word	0x00000082


	//----- nvinfo : EIATTR_SW2861232_WAR
	.align		4
.L_8:
        /*0008*/ 	.byte	0x01, 0x35
	.zero		2


	//----- nvinfo : EIATTR_PARAM_CBANK
	.align		4
        /*000c*/ 	.byte	0x04, 0x0a
        /*000e*/ 	.short	(.L_10 - .L_9)
	.align		4
.L_9:
        /*0010*/ 	.word	index@(.nv.constant0.attn_fwd)
        /*0014*/ 	.short	0x0160
        /*0016*/ 	.short	0x0088


	//----- nvinfo : EIATTR_CBANK_PARAM_SIZE
	.align		4
.L_10:
        /*0018*/ 	.byte	0x03, 0x19
        /*001a*/ 	.short	0x0088


	//----- nvinfo : EIATTR_KPARAM_INFO
	.align		4
        /*001c*/ 	.byte	0x04, 0x17
        /*001e*/ 	.short	(.L_12 - .L_11)
.L_11:
        /*0020*/ 	.word	0x00000000
        /*0024*/ 	.short	0x0019
        /*0026*/ 	.short	0x0080
        /*0028*/ 	.byte	0x00, 0xf4, 0x21, 0x00


	//----- nvinfo : EIATTR_KPARAM_INFO
	.align		4
.L_12:
        /*002c*/ 	.byte	0x04, 0x17
        /*002e*/ 	.short	(.L_14 - .L_13)
.L_13:
        /*0030*/ 	.word	0x00000000
        /*0034*/ 	.short	0x0018
        /*0036*/ 	.short	0x0078
        /*0038*/ 	.byte	0x00, 0xf4, 0x21, 0x00


	//----- nvinfo : EIATTR_KPARAM_INFO
	.align		4
.L_14:
        /*003c*/ 	.byte	0x04, 0x17
        /*003e*/ 	.short	(.L_16 - .L_15)
.L_15:
        /*0040*/ 	.word	0x00000000
        /*0044*/ 	.short	0x0017
        /*0046*/ 	.short	0x0070
        /*0048*/ 	.byte	0x00, 0xf0, 0x11, 0x00


	//----- nvinfo : EIATTR_KPARAM_INFO
	.align		4
.L_16:
        /*004c*/ 	.byte	0x04, 0x17
        /*004e*/ 	.short	(.L_18 - .L_17)
.L_17:
        /*0050*/ 	.word	0x00000000
        /*0054*/ 	.short	0x0016
        /*0056*/ 	.short	0x006c
        /*0058*/ 	.byte	0x00, 0xf0, 0x11, 0x00


	//----- nvinfo : EIATTR_KPARAM_INFO
	.align		4
.L_18:
        /*005c*/ 	.byte	0x04, 0x17
        /*005e*/ 	.short	(.L_20 - .L_19)
.L_19:
        /*0060*/ 	.word	0x00000000
        /*0064*/ 	.short	0x0015
        /*0066*/ 	.short	0x0068
        /*0068*/ 	.byte	0x00, 0xf0, 0x11, 0x00


	//----- nvinfo : EIATTR_KPARAM_INFO
	.align		4
.L_20:
        /*006c*/ 	.byte	0x04, 0x17
        /*006e*/ 	.short	(.L_22 - .L_21)
.L_21:
        /*0070*/ 	.word	0x00000000
        /*0074*/ 	.short	0x0014
        /*0076*/ 	.short	0x0064
        /*0078*/ 	.byte	0x00, 0xf0, 0x11, 0x00


	//----- nvinfo : EIATTR_KPARAM_INFO
	.align		4
.L_22:
        /*007c*/ 	.byte	0x04, 0x17
        /*007e*/ 	.short	(.L_24 - .L_23)
.L_23:
        /*0080*/ 	.word	0x00000000
        /*0084*/ 	.short	0x0013
        /*0086*/ 	.short	0x0060
        /*0088*/ 	.byte	0x00, 0xf0, 0x11, 0x00


	//----- nvinfo : EIATTR_KPARAM_INFO
	.align		4
.L_24:
        /*008c*/ 	.byte	0x04, 0x17
        /*008e*/ 	.short	(.L_26 - .L_25)
.L_25:
        /*0090*/ 	.word	0x00000000
        /*0094*/ 	.short	0x0012
        /*0096*/ 	.short	0x005c
        /*0098*/ 	.byte	0x00, 0xf0, 0x11, 0x00


	//----- nvinfo : EIATTR_KPARAM_INFO
	.align		4
.L_26:
        /*009c*/ 	.byte	0x04, 0x17
        /*009e*/ 	.short	(.L_28 - .L_27)
.L_27:
        /*00a0*/ 	.word	0x00000000
        /*00a4*/ 	.short	0x0011
        /*00a6*/ 	.short	0x0058
        /*00a8*/ 	.byte	0x00, 0xf0, 0x11, 0x00


	//----- nvinfo : EIATTR_KPARAM_INFO
	.align		4
.L_28:
        /*00ac*/ 	.byte	0x04, 0x17
        /*00ae*/ 	.short	(.L_30 - .L_29)
.L_29:
        /*00b0*/ 	.word	0x00000000
        /*00b4*/ 	.short	0x0010
        /*00b6*/ 	.short	0x0054
        /*00b8*/ 	.byte	0x00, 0xf0, 0x11, 0x00


	//----- nvinfo : EIATTR_KPARAM_INFO
	.align		4
.L_30:
        /*00bc*/ 	.byte	0x04, 0x17
        /*00be*/ 	.short	(.L_32 - .L_31)
.L_31:
        /*00c0*/ 	.word	0x00000000
        /*00c4*/ 	.short	0x000f
        /*00c6*/ 	.short	0x0050
        /*00c8*/ 	.byte	0x00, 0xf0, 0x11, 0x00


	//----- nvinfo : EIATTR_KPARAM_INFO
	.align		4
.L_32:
        /*00cc*/ 	.byte	0x04, 0x17
        /*00ce*/ 	.short	(.L_34 - .L_33)
.L_33:
        /*00d0*/ 	.word	0x00000000
        /*00d4*/ 	.short	0x000e
        /*00d6*/ 	.short	0x004c
        /*00d8*/ 	.byte	0x00, 0xf0, 0x11, 0x00


	//----- nvinfo : EIATTR_KPARAM_INFO
	.align		4
.L_34:
        /*00dc*/ 	.byte	0x04, 0x17
        /*00de*/ 	.short	(.L_36 - .L_35)
.L_35:
        /*00e0*/ 	.word	0x00000000
        /*00e4*/ 	.short	0x000d
        /*00e6*/ 	.short	0x0048
        /*00e8*/ 	.byte	0x00, 0xf0, 0x11, 0x00


	//----- nvinfo : EIATTR_KPARAM_INFO
	.align		4
.L_36:
        /*00ec*/ 	.byte	0x04, 0x17
        /*00ee*/ 	.short	(.L_38 - .L_37)
.L_37:
        /*00f0*/ 	.word	0x00000000
        /*00f4*/ 	.short	0x000c
        /*00f6*/ 	.short	0x0044
        /*00f8*/ 	.byte	0x00, 0xf0, 0x11, 0x00


	//----- nvinfo : EIATTR_KPARAM_INFO
	.align		4
.L_38:
        /*00fc*/ 	.byte	0x04, 0x17
        /*00fe*/ 	.short	(.L_40 - .L_39)
.L_39:
        /*0100*/ 	.word	0x00000000
        /*0104*/ 	.short	0x000b
        /*0106*/ 	.short	0x0040
        /*0108*/ 	.byte	0x00, 0xf0, 0x11, 0x00


	//----- nvinfo : EIATTR_KPARAM_INFO
	.align		4
.L_40:
        /*010c*/ 	.byte	0x04, 0x17
        /*010e*/ 	.short	(.L_42 - .L_41)
.L_41:
        /*0110*/ 	.word	0x00000000
        /*0114*/ 	.short	0x000a
        /*0116*/ 	.short	0x003c
        /*0118*/ 	.byte	0x00, 0xf0, 0x11, 0x00


	//----- nvinfo : EIATTR_KPARAM_INFO
	.align		4
.L_42:
        /*011c*/ 	.byte	0x04, 0x17
        /*011e*/ 	.short	(.L_44 - .L_43)
.L_43:
        /*0120*/ 	.word	0x00000000
        /*0124*/ 	.short	0x0009
        /*0126*/ 	.short	0x0038
        /*0128*/ 	.byte	0x00, 0xf0, 0x11, 0x00


	//----- nvinfo : EIATTR_KPARAM_INFO
	.align		4
.L_44:
        /*012c*/ 	.byte	0x04, 0x17
        /*012e*/ 	.short	(.L_46 - .L_45)
.L_45:
        /*0130*/ 	.word	0x00000000
        /*0134*/ 	.short	0x0008
        /*0136*/ 	.short	0x0034
        /*0138*/ 	.byte	0x00, 0xf0, 0x11, 0x00


	//----- nvinfo : EIATTR_KPARAM_INFO
	.align		4
.L_46:
        /*013c*/ 	.byte	0x04, 0x17
        /*013e*/ 	.short	(.L_48 - .L_47)
.L_47:
        /*0140*/ 	.word	0x00000000
        /*0144*/ 	.short	0x0007
        /*0146*/ 	.short	0x0030
        /*0148*/ 	.byte	0x00, 0xf0, 0x11, 0x00


	//----- nvinfo : EIATTR_KPARAM_INFO
	.align		4
.L_48:
        /*014c*/ 	.byte	0x04, 0x17
        /*014e*/ 	.short	(.L_50 - .L_49)
.L_49:
        /*0150*/ 	.word	0x00000000
        /*0154*/ 	.short	0x0006
        /*0156*/ 	.short	0x002c
        /*0158*/ 	.byte	0x00, 0xf0, 0x11, 0x00


	//----- nvinfo : EIATTR_KPARAM_INFO
	.align		4
.L_50:
        /*015c*/ 	.byte	0x04, 0x17
        /*015e*/ 	.short	(.L_52 - .L_51)
.L_51:
        /*0160*/ 	.word	0x00000000
        /*0164*/ 	.short	0x0005
        /*0166*/ 	.short	0x0028
        /*0168*/ 	.byte	0x00, 0xf0, 0x11, 0x00


	//----- nvinfo : EIATTR_KPARAM_INFO
	.align		4
.L_52:
        /*016c*/ 	.byte	0x04, 0x17
        /*016e*/ 	.short	(.L_54 - .L_53)
.L_53:
        /*0170*/ 	.word	0x00000000
        /*0174*/ 	.short	0x0004
        /*0176*/ 	.short	0x0020
        /*0178*/ 	.byte	0x00, 0xf4, 0x21, 0x00


	//----- nvinfo : EIATTR_KPARAM_INFO
	.align		4
.L_54:
        /*017c*/ 	.byte	0x04, 0x17
        /*017e*/ 	.short	(.L_56 - .L_55)
.L_55:
        /*0180*/ 	.word	0x00000000
        /*0184*/ 	.short	0x0003
        /*0186*/ 	.short	0x0018
        /*0188*/ 	.byte	0x00, 0xf4, 0x21, 0x00


	//----- nvinfo : EIATTR_KPARAM_INFO
	.align		4
.L_56:
        /*018c*/ 	.byte	0x04, 0x17
        /*018e*/ 	.short	(.L_58 - .L_57)
.L_57:
        /*0190*/ 	.word	0x00000000
        /*0194*/ 	.short	0x0002
        /*0196*/ 	.short	0x0010
        /*0198*/ 	.byte	0x00, 0xf4, 0x21, 0x00


	//----- nvinfo : EIATTR_KPARAM_INFO
	.align		4
.L_58:
        /*019c*/ 	.byte	0x04, 0x17
        /*019e*/ 	.short	(.L_60 - .L_59)
.L_59:
        /*01a0*/ 	.word	0x00000000
        /*01a4*/ 	.short	0x0001
        /*01a6*/ 	.short	0x0008
        /*01a8*/ 	.byte	0x00, 0xf4, 0x21, 0x00


	//----- nvinfo : EIATTR_KPARAM_INFO
	.align		4
.L_60:
        /*01ac*/ 	.byte	0x04, 0x17
        /*01ae*/ 	.short	(.L_62 - .L_61)
.L_61:
        /*01b0*/ 	.word	0x00000000
        /*01b4*/ 	.short	0x0000
        /*01b6*/ 	.short	0x0000
        /*01b8*/ 	.byte	0x00, 0xf4, 0x21, 0x00


	//----- nvinfo : EIATTR_MAXREG_COUNT
	.align		4
.L_62:
        /*01bc*/ 	.byte	0x03, 0x1b
        /*01be*/ 	.short	0x00ff


	//----- nvinfo : EIATTR_NUM_BARRIERS
	.align		4
        /*01c0*/ 	.byte	0x02, 0x4c
        /*01c2*/ 	.byte	0x01
	.zero		1


	//----- nvinfo : EIATTR_ANNOTATIONS
	.align		4
        /*01c4*/ 	.byte	0x04, 0x55
        /*01c6*/ 	.short	(.L_64 - .L_63)


	//   ....[0]....
.L_63:
        /*01c8*/ 	.word	0x00000001
        /*01cc*/ 	.byte	0x80, 0x2d, 0x00, 0x00, 0x01, 0x00, 0x00, 0x00, 0x90, 0x2d, 0x00, 0x00, 0x01, 0x00, 0x00, 0x00
        /* <DEDUP_REMOVED lines=71> */
        /*064c*/ 	.byte	0x30, 0x87, 0x00, 0x00, 0x01, 0x00, 0x00, 0x00, 0x40, 0x87, 0x00, 0x00


	//----- nvinfo : EIATTR_MERCURY_ISA_VERSION
	.align		4
.L_64:
        /*0658*/ 	.byte	0x03, 0x5f
        /*065a*/ 	.short	0x0000


	//----- nvinfo : EIATTR_COOP_GROUP_MASK_REGIDS
	.align		4
        /*065c*/ 	.byte	0x04, 0x29
        /*065e*/ 	.short	(.L_66 - .L_65)


	//   ....[0]....
.L_65:
        /*0660*/ 	.word	0xffffffff


	//   ....[1]....
        /*0664*/ 	.word	0xffffffff


	//   ....[2]....
        /*0668*/ 	.word	0xffffffff


	//   ....[3]....
        /*066c*/ 	.word	0xffffffff


	//   ....[4]....
        /*0670*/ 	.word	0xffffffff


	//   ....[5]....
        /*0674*/ 	.word	0xffffffff


	//   ....[6]....
        /*0678*/ 	.word	0xffffffff


	//   ....[7]....
        /*067c*/ 	.word	0xffffffff


	//   ....[8]....
        /*0680*/ 	.word	0xffffffff


	//   ....[9]....
        /*0684*/ 	.word	0xffffffff


	//   ....[10]....
        /*0688*/ 	.word	0xffffffff


	//   ....[11]....
        /*068c*/ 	.word	0xffffffff


	//   ....[12]....
        /*0690*/ 	.word	0xffffffff


	//   ....[13]....
        /*0694*/ 	.word	0xffffffff


	//   ....[14]....
        /*0698*/ 	.word	0xffffffff


	//   ....[15]....
        /*069c*/ 	.word	0xffffffff


	//----- nvinfo : EIATTR_COOP_GROUP_INSTR_OFFSETS
	.align		4
.L_66:
        /*06a0*/ 	.byte	0x04, 0x28
        /*06a2*/ 	.short	(.L_68 - .L_67)


	//   ....[0]....
.L_67:
        /*06a4*/ 	.word	0x00006780


	//   ....[1]....
        /*06a8*/ 	.word	0x00006800


	//   ....[2]....
        /*06ac*/ 	.word	0x000068c0


	//   ....[3]....
        /*06b0*/ 	.word	0x000069d0


	//   ....[4]....
        /*06b4*/ 	.word	0x00006a00


	//   ....[5]....
        /*06b8*/ 	.word	0x00006b60


	//   ....[6]....
        /*06bc*/ 	.word	0x00006b80


	//   ....[7]....
        /*06c0*/ 	.word	0x00006c60


	//   ....[8]....
        /*06c4*/ 	.word	0x00007fa0


	//   ....[9]....
        /*06c8*/ 	.word	0x00007fc0


	//   ....[10]....
        /*06cc*/ 	.word	0x00007fd0


	//   ....[11]....
        /*06d0*/ 	.word	0x00007fe0


	//   ....[12]....
        /*06d4*/ 	.word	0x00008070


	//   ....[13]....
        /*06d8*/ 	.word	0x000080a0


	//   ....[14]....
        /*06dc*/ 	.word	0x000081a0


	//   ....[15]....
        /*06e0*/ 	.word	0x000081b0


	//----- nvinfo : EIATTR_EXIT_INSTR_OFFSETS
	.align		4
.L_68:
        /*06e4*/ 	.byte	0x04, 0x1c
        /*06e6*/ 	.short	(.L_70 - .L_69)


	//   ....[0]....
.L_69:
        /*06e8*/ 	.word	0x0000dc50


	//----- nvinfo : EIATTR_REQNTID
	.align		4
.L_70:
        /*06ec*/ 	.byte	0x04, 0x10
        /*06ee*/ 	.short	(.L_72 - .L_71)
.L_71:
        /*06f0*/ 	.word	0x00000080
        /*06f4*/ 	.word	0x00000001
        /*06f8*/ 	.word	0x00000001
.L_72:


//--------------------- .nv.callgraph             --------------------------
	.section	.nv.callgraph,"",@"SHT_CUDA_CALLGRAPH"
	.align	4
	.sectionentsize	8
	.align		4
        /*0000*/ 	.word	0x00000000
	.align		4
        /*0004*/ 	.word	0xffffffff
	.align		4
        /*0008*/ 	.word	0x00000000
	.align		4
        /*000c*/ 	.word	0xfffffffe
	.align		4
        /*0010*/ 	.word	0x00000000
	.align		4
        /*0014*/ 	.word	0xfffffffd
	.align		4
        /*0018*/ 	.word	0x00000000
	.align		4
        /*001c*/ 	.word	0xfffffffc


//--------------------- .nv.rel.action            --------------------------
	.section	.nv.rel.action,"",@"SHT_CUDA_RELOCINFO"
	.align	8
	.sectionentsize	8
        /*0000*/ 	.byte	0x73, 0x00, 0x00, 0x00, 0x00, 0x00, 0x00, 0x00, 0x00, 0x00, 0x00, 0x11, 0x25, 0x00, 0x05, 0x36


//--------------------- .nv.constant4             --------------------------
	.section	.nv.constant4,"a",@progbits
	.align	8
	.align		8
.nv.constant4:
        /*0000*/ 	.dword	_$_str


//--------------------- .nv.constant0.attn_fwd    --------------------------
	.section	.nv.constant0.attn_fwd,"a",@progbits
	.sectionflags	@""
	.align	4
.nv.constant0.attn_fwd:
	.zero		488


//--------------------- .text.attn_fwd            --------------------------
	.section	.text.attn_fwd,"ax",@progbits
	.sectioninfo	@"SHI_REGISTERS=255"
	.align	128
        .global         attn_fwd
        .type           attn_fwd,@function
        .size           attn_fwd,(.L_x_3 - attn_fwd)
        .other          attn_fwd,@"STO_CUDA_ENTRY STV_DEFAULT"
attn_fwd:
.text.attn_fwd:
[----:B------:R-:W-:Y:S02]  /*0000*/  MOV R1, c[0x0][0x28] ;  /* 0x00000a0000017a02 */ /* 0x000fe40000000f00 */
[----:B------:R-:W0:Y:S01]  /*0010*/  S2R R0, SR_CTAID.X ;  /* 0x0000000000007919 */ /* 0x000e220000002500 */
[----:B------:R-:W-:Y:S01]  /*0020*/  MOV R223, c[0x0][0x198] ;  /* 0x0000660000df7a02 */ /* 0x000fe20000000f00 */
[----:B------:R-:W-:Y:S01]  /*0030*/  ULDC.64 UR6, c[0x0][0x118] ;  /* 0x0000460000067ab9 */ /* 0x000fe20000000a00 */
[----:B------:R-:W-:Y:S01]  /*0040*/  IADD3 R1, R1, -0x208, RZ ;  /* 0xfffffdf801017810 */ /* 0x000fe20007ffe0ff */
[----:B------:R-:W1:Y:S01]  /*0050*/  S2R R248, SR_TID.X ;  /* 0x0000000000f87919 */ /* 0x000e620000002100 */
[----:B------:R-:W-:-:S03]  /*0060*/  SHF.L.U32 R5, R223, 0x3, RZ ;  /* 0x00000003df057819 */ /* 0x000fc600000006ff */
[----:B------:R-:W2:Y:S01]  /*0070*/  S2R R250, SR_CTAID.Y ;  /* 0x0000000000fa7919 */ /* 0x000ea20000002600 */
[----:B0-----:R-:W-:Y:S01]  /*0080*/  SHF.L.U32 R0, R0, 0x7, RZ ;  /* 0x0000000700007819 */ /* 0x001fe200000006ff */
[C---:B------:R-:W-:Y:S01]  /*0090*/  IMAD R19, R223.reuse, 0x48, RZ ;  /* 0x00000048df137824 */ /* 0x040fe200078e02ff */
[C---:B------:R-:W-:Y:S02]  /*00a0*/  SHF.L.U32 R15, R223.reuse, 0x6, RZ ;  /* 0x00000006df0f7819 */ /* 0x040fe400000006ff */
[----:B-1----:R-:W-:Y:S01]  /*00b0*/  LOP3.LUT R3, R0, 0x7f, R248, 0xf8, !PT ;  /* 0x0000007f00037812 */ /* 0x002fe200078ef8f8 */
[C---:B------:R-:W-:Y:S01]  /*00c0*/  IMAD R17, R223.reuse, 0x24, RZ ;  /* 0x00000024df117824 */ /* 0x040fe200078e02ff */
[C---:B------:R-:W-:Y:S01]  /*00d0*/  SHF.L.U32 R7, R223.reuse, 0x4, RZ ;  /* 0x00000004df077819 */ /* 0x040fe200000006ff */
[----:B--2---:R-:W-:Y:S01]  /*00e0*/  IMAD R2, R250, c[0x0][0x190], RZ ;  /* 0x00006400fa027a24 */ /* 0x004fe200078e02ff */
[----:B------:R-:W-:Y:S01]  /*00f0*/  SHF.L.U32 R11, R223, 0x5, RZ ;  /* 0x00000005df0b7819 */ /* 0x000fe200000006ff */
[----:B------:R-:W-:-:S03]  /*0100*/  IMAD R3, R3, c[0x0][0x194], RZ ;  /* 0x0000650003037a24 */ /* 0x000fc600078e02ff */
[C---:B------:R-:W-:Y:S01]  /*0110*/  SHF.L.U32 R8, R2.reuse, 0x1, RZ ;  /* 0x0000000102087819 */ /* 0x040fe200000006ff */
[----:B------:R-:W-:Y:S01]  /*0120*/  IMAD.HI R2, R2, 0x2, RZ ;  /* 0x0000000202027827 */ /* 0x000fe200078e02ff */
[----:B------:R-:W-:-:S03]  /*0130*/  SHF.L.U32 R9, R3, 0x1, RZ ;  /* 0x0000000103097819 */ /* 0x000fc600000006ff */
[----:B------:R-:W-:Y:S01]  /*0140*/  IMAD.HI R3, R3, 0x2, RZ ;  /* 0x0000000203037827 */ /* 0x000fe200078e02ff */
[----:B------:R-:W-:-:S04]  /*0150*/  IADD3 R8, P0, P1, R9, c[0x0][0x160], R8 ;  /* 0x0000580009087a10 */ /* 0x000fc8000791e008 */
[----:B------:R-:W-:Y:S02]  /*0160*/  IADD3.X R9, R3, c[0x0][0x164], R2, P0, P1 ;  /* 0x0000590003097a10 */ /* 0x000fe400007e2402 */
[CC--:B------:R-:W-:Y:S02]  /*0170*/  LEA R2, P0, R223.reuse, R8.reuse, 0x4 ;  /* 0x00000008df027211 */ /* 0x0c0fe400078020ff */
[-C--:B------:R-:W-:Y:S02]  /*0180*/  LEA R14, P2, R223, R8.reuse, 0x7 ;  /* 0x00000008df0e7211 */ /* 0x080fe400078438ff */
[-C--:B------:R-:W-:Y:S02]  /*0190*/  LEA.HI.X.SX32 R3, R5, R9.reuse, 0x1, P0 ;  /* 0x0000000905037211 */ /* 0x080fe400000f0eff */
[CC--:B------:R-:W-:Y:S01]  /*01a0*/  LEA R4, P1, R223.reuse, R8.reuse, 0x5 ;  /* 0x00000008df047211 */ /* 0x0c0fe200078228ff */
[C---:B------:R-:W-:Y:S01]  /*01b0*/  IMAD R13, R223.reuse, 0x12, RZ ;  /* 0x00000012df0d7824 */ /* 0x040fe200078e02ff */
[----:B------:R-:W-:Y:S01]  /*01c0*/  LEA R10, P0, R223, R8, 0x6 ;  /* 0x00000008df0a7211 */ /* 0x000fe200078030ff */
[----:B------:R0:W2:Y:S01]  /*01d0*/  LDG.E.U16 R240, [R2.64] ;  /* 0x0000000602f07981 */ /* 0x0000a2000c1e1500 */
[-C--:B------:R-:W-:Y:S01]  /*01e0*/  LEA.HI.X.SX32 R15, R15, R9.reuse, 0x1, P2 ;  /* 0x000000090f0f7211 */ /* 0x080fe200010f0eff */
[----:B------:R-:W-:Y:S01]  /*01f0*/  IMAD R21, R223, 0x90, RZ ;  /* 0x00000090df157824 */ /* 0x000fe200078e02ff */
[----:B------:R-:W-:-:S02]  /*0200*/  LEA.HI.X.SX32 R5, R7, R9, 0x1, P1 ;  /* 0x0000000907057211 */ /* 0x000fc400008f0eff */
[-C--:B------:R-:W-:Y:S01]  /*0210*/  IADD3 R12, P1, R17, R8.reuse, RZ ;  /* 0x00000008110c7210 */ /* 0x080fe20007f3e0ff */
[----:B------:R-:W-:Y:S01]  /*0220*/  IMAD R7, R223, 0x9, RZ ;  /* 0x00000009df077824 */ /* 0x000fe200078e02ff */
[-C--:B------:R-:W-:Y:S01]  /*0230*/  LEA.HI.X.SX32 R11, R11, R9.reuse, 0x1, P0 ;  /* 0x000000090b0b7211 */ /* 0x080fe200000f0eff */
[----:B------:R-:W-:Y:S01]  /*0240*/  IMAD R23, R223, 0x28, RZ ;  /* 0x00000028df177824 */ /* 0x000fe200078e02ff */
[-C--:B0-----:R-:W-:Y:S01]  /*0250*/  IADD3 R2, P2, R19, R8.reuse, RZ ;  /* 0x0000000813027210 */ /* 0x081fe20007f5e0ff */
[----:B------:R0:W3:Y:S01]  /*0260*/  LDG.E.U16 R241, [R4.64] ;  /* 0x0000000604f17981 */ /* 0x0000e2000c1e1500 */
[-C--:B------:R-:W-:Y:S02]  /*0270*/  IADD3 R6, P0, R13, R8.reuse, RZ ;  /* 0x000000080d067210 */ /* 0x080fe40007f1e0ff */
[-C--:B------:R-:W-:Y:S01]  /*0280*/  LEA.HI.X.SX32 R3, R17, R9.reuse, 0x1, P2 ;  /* 0x0000000911037211 */ /* 0x080fe200010f0eff */
[----:B------:R-:W-:Y:S01]  /*0290*/  IMAD R17, R223, 0xa, RZ ;  /* 0x0000000adf117824 */ /* 0x000fe200078e02ff */
[-C--:B------:R-:W-:Y:S01]  /*02a0*/  LEA.HI.X.SX32 R13, R13, R9.reuse, 0x1, P1 ;  /* 0x000000090d0d7211 */ /* 0x080fe200008f0eff */
[----:B------:R1:W4:Y:S01]  /*02b0*/  LDG.E.U16 R242, [R10.64] ;  /* 0x000000060af27981 */ /* 0x000322000c1e1500 */
[----:B------:R-:W-:Y:S01]  /*02c0*/  IADD3 R18, P1, R21, R8, RZ ;  /* 0x0000000815127210 */ /* 0x000fe20007f3e0ff */
[----:B------:R-:W-:Y:S01]  /*02d0*/  IMAD R21, R223, 0x14, RZ ;  /* 0x00000014df157824 */ /* 0x000fe200078e02ff */
[-C--:B------:R-:W-:Y:S01]  /*02e0*/  LEA.HI.X.SX32 R7, R7, R9.reuse, 0x1, P0 ;  /* 0x0000000907077211 */ /* 0x080fe200000f0eff */
[----:B------:R-:W-:Y:S01]  /*02f0*/  IMAD R25, R223, 0x50, RZ ;  /* 0x00000050df197824 */ /* 0x000fe200078e02ff */
[----:B0-----:R0:W5:Y:S01]  /*0300*/  LDG.E.U16 R5, [R12.64] ;  /* 0x000000060c057981 */ /* 0x001162000c1e1500 */
[----:B------:R-:W-:-:S03]  /*0310*/  LEA.HI.X.SX32 R19, R19, R9, 0x1, P1 ;  /* 0x0000000913137211 */ /* 0x000fc600008f0eff */
[----:B------:R0:W2:Y:S01]  /*0320*/  LDG.E.U16 R243, [R14.64] ;  /* 0x000000060ef37981 */ /* 0x0000a2000c1e1500 */
[----:B-1----:R-:W-:Y:S02]  /*0330*/  LEA R11, R223, R223, 0x2 ;  /* 0x000000dfdf0b7211 */ /* 0x002fe400078e10ff */
[-C--:B------:R-:W-:Y:S01]  /*0340*/  IADD3 R10, P0, R17, R8.reuse, RZ ;  /* 0x00000008110a7210 */ /* 0x080fe20007f1e0ff */
[----:B------:R1:W2:Y:S01]  /*0350*/  LDG.E.U16 R244, [R18.64] ;  /* 0x0000000612f47981 */ /* 0x0002a2000c1e1500 */
[-C--:B0-----:R-:W-:Y:S02]  /*0360*/  IADD3 R12, P1, R21, R8.reuse, RZ ;  /* 0x00000008150c7210 */ /* 0x081fe40007f3e0ff */
[-C--:B------:R-:W-:Y:S01]  /*0370*/  LEA.HI.X.SX32 R11, R11, R9.reuse, 0x1, P0 ;  /* 0x000000090b0b7211 */ /* 0x080fe200000f0eff */
[----:B------:R0:W2:Y:S01]  /*0380*/  LDG.E.U16 R3, [R2.64] ;  /* 0x0000000602037981 */ /* 0x0000a2000c1e1500 */
[-C--:B------:R-:W-:Y:S02]  /*0390*/  IADD3 R14, P2, R23, R8.reuse, RZ ;  /* 0x00000008170e7210 */ /* 0x080fe40007f5e0ff */
[----:B------:R-:W-:Y:S01]  /*03a0*/  IADD3 R16, P0, R25, R8, RZ ;  /* 0x0000000819107210 */ /* 0x000fe20007f1e0ff */
[----:B------:R0:W2:Y:S01]  /*03b0*/  LDG.E.U16 R7, [R6.64] ;  /* 0x0000000606077981 */ /* 0x0000a2000c1e1500 */
[-C--:B------:R-:W-:Y:S01]  /*03c0*/  LEA.HI.X.SX32 R13, R17, R9.reuse, 0x1, P1 ;  /* 0x00000009110d7211 */ /* 0x080fe200008f0eff */
[----:B-1----:R-:W-:Y:S01]  /*03d0*/  IMAD R18, R223, 0xb0, RZ ;  /* 0x000000b0df127824 */ /* 0x002fe200078e02ff */
[-C--:B------:R-:W-:Y:S01]  /*03e0*/  LEA.HI.X.SX32 R15, R21, R9.reuse, 0x1, P2 ;  /* 0x00000009150f7211 */ /* 0x080fe200010f0eff */
[----:B------:R-:W-:Y:S01]  /*03f0*/  IMAD R20, R223, 0xe0, RZ ;  /* 0x000000e0df147824 */ /* 0x000fe200078e02ff */
[----:B------:R-:W-:Y:S01]  /*0400*/  LEA.HI.X.SX32 R17, R23, R9, 0x1, P0 ;  /* 0x0000000917117211 */ /* 0x000fe200000f0eff */
[----:B0-----:R0:W2:Y:S01]  /*0410*/  LDG.E.U16 R2, [R10.64] ;  /* 0x000000060a027981 */ /* 0x0010a2000c1e1500 */
[----:B------:R-:W-:-:S02]  /*0420*/  IMAD R23, R223, 0xa0, RZ ;  /* 0x000000a0df177824 */ /* 0x000fc400078e02ff */
[C---:B------:R-:W-:Y:S01]  /*0430*/  IMAD R22, R223.reuse, 0xf0, RZ ;  /* 0x000000f0df167824 */ /* 0x040fe200078e02ff */
[----:B------:R1:W2:Y:S01]  /*0440*/  LDG.E.U16 R6, [R12.64] ;  /* 0x000000060c067981 */ /* 0x0002a2000c1e1500 */
[C---:B------:R-:W-:Y:S02]  /*0450*/  IMAD R19, R223.reuse, 0x30, RZ ;  /* 0x00000030df137824 */ /* 0x040fe400078e02ff */
[C---:B------:R-:W-:Y:S01]  /*0460*/  IMAD R112, R223.reuse, 0x58, RZ ;  /* 0x00000058df707824 */ /* 0x040fe200078e02ff */
[----:B------:R1:W2:Y:S01]  /*0470*/  LDG.E.U16 R4, [R14.64] ;  /* 0x000000060e047981 */ /* 0x0002a2000c1e1500 */
[----:B0-----:R-:W-:Y:S01]  /*0480*/  IMAD R11, R223, 0xc0, RZ ;  /* 0x000000c0df0b7824 */ /* 0x001fe200078e02ff */
[-C--:B------:R-:W-:Y:S01]  /*0490*/  IADD3 R10, P6, R23, R8.reuse, RZ ;  /* 0x00000008170a7210 */ /* 0x080fe20007fde0ff */
[C---:B------:R-:W-:Y:S01]  /*04a0*/  IMAD R31, R223.reuse, 0x60, RZ ;  /* 0x00000060df1f7824 */ /* 0x040fe200078e02ff */
[----:B------:R0:W2:Y:S01]  /*04b0*/  LDG.E.U16 R245, [R16.64] ;  /* 0x0000000610f57981 */ /* 0x0000a2000c1e1500 */
[C---:B-1----:R-:W-:Y:S01]  /*04c0*/  IMAD R13, R223.reuse, 0xd0, RZ ;  /* 0x000000d0df0d7824 */ /* 0x042fe200078e02ff */
[-C--:B------:R-:W-:Y:S01]  /*04d0*/  IADD3 R12, P0, R18, R8.reuse, RZ ;  /* 0x00000008120c7210 */ /* 0x080fe20007f1e0ff */
[C---:B------:R-:W-:Y:S01]  /*04e0*/  IMAD R110, R223.reuse, 0x18, RZ ;  /* 0x00000018df6e7824 */ /* 0x040fe200078e02ff */
[-C--:B------:R-:W-:Y:S01]  /*04f0*/  IADD3 R18, P2, R20, R8.reuse, RZ ;  /* 0x0000000814127210 */ /* 0x080fe20007f5e0ff */
[----:B------:R-:W-:Y:S01]  /*0500*/  IMAD R15, R223, 0x82, RZ ;  /* 0x00000082df0f7824 */ /* 0x000fe200078e02ff */
[-C--:B------:R-:W-:Y:S01]  /*0510*/  IADD3 R14, P1, R11, R8.reuse, RZ ;  /* 0x000000080b0e7210 */ /* 0x080fe20007f3e0ff */
[C---:B------:R-:W-:Y:S01]  /*0520*/  IMAD R45, R223.reuse, 0x70, RZ ;  /* 0x00000070df2d7824 */ /* 0x040fe200078e02ff */
[-C--:B------:R-:W-:Y:S01]  /*0530*/  IADD3 R20, P5, R22, R8.reuse, RZ ;  /* 0x0000000816147210 */ /* 0x080fe20007fbe0ff */
[----:B------:R-:W-:Y:S01]  /*0540*/  IMAD R41, R223, 0x68, RZ ;  /* 0x00000068df297824 */ /* 0x000fe200078e02ff */
[-C--:B0-----:R-:W-:Y:S01]  /*0550*/  IADD3 R16, P3, R13, R8.reuse, RZ ;  /* 0x000000080d107210 */ /* 0x081fe20007f7e0ff */
[----:B------:R-:W-:Y:S01]  /*0560*/  IMAD R17, R223, 0x92, RZ ;  /* 0x00000092df117824 */ /* 0x000fe200078e02ff */
[----:B------:R-:W-:Y:S01]  /*0570*/  IADD3 R22, P4, R19, R8, RZ ;  /* 0x0000000813167210 */ /* 0x000fe20007f9e0ff */
[C---:B------:R-:W-:Y:S01]  /*0580*/  IMAD R33, R223.reuse, 0xa2, RZ ;  /* 0x000000a2df217824 */ /* 0x040fe200078e02ff */
[-C--:B------:R-:W-:Y:S01]  /*0590*/  LEA.HI.X.SX32 R13, R112, R9.reuse, 0x1, P0 ;  /* 0x00000009700d7211 */ /* 0x080fe200000f0eff */
[----:B------:R-:W-:Y:S01]  /*05a0*/  IMAD R21, R223, 0x38, RZ ;  /* 0x00000038df157824 */ /* 0x000fe200078e02ff */
[----:B------:R-:W-:-:S02]  /*05b0*/  LEA.HI.X.SX32 R11, R25, R9, 0x1, P6 ;  /* 0x00000009190b7211 */ /* 0x000fc400030f0eff */
[-C--:B------:R-:W-:Y:S01]  /*05c0*/  IADD3 R26, P0, R15, R8.reuse, RZ ;  /* 0x000000080f1a7210 */ /* 0x080fe20007f1e0ff */
[----:B------:R-:W-:Y:S01]  /*05d0*/  IMAD R114, R223, 0x78, RZ ;  /* 0x00000078df727824 */ /* 0x000fe200078e02ff */
[-C--:B------:R-:W-:Y:S01]  /*05e0*/  IADD3 R24, P6, R31, R8.reuse, RZ ;  /* 0x000000081f187210 */ /* 0x080fe20007fde0ff */
[----:B------:R-:W-:Y:S01]  /*05f0*/  IMAD R40, R223, 0xd2, RZ ;  /* 0x000000d2df287824 */ /* 0x000fe200078e02ff */
[-C--:B------:R-:W-:Y:S01]  /*0600*/  LEA.HI.X.SX32 R15, R31, R9.reuse, 0x1, P1 ;  /* 0x000000091f0f7211 */ /* 0x080fe200008f0eff */
[C---:B------:R-:W-:Y:S01]  /*0610*/  IMAD R27, R223.reuse, 0x41, RZ ;  /* 0x00000041df1b7824 */ /* 0x040fe200078e02ff */
[-C--:B------:R-:W-:Y:S01]  /*0620*/  LEA.HI.X.SX32 R23, R110, R9.reuse, 0x1, P4 ;  /* 0x000000096e177211 */ /* 0x080fe200020f0eff */
[----:B------:R-:W-:Y:S01]  /*0630*/  IMAD R42, R223, 0xe2, RZ ;  /* 0x000000e2df2a7824 */ /* 0x000fe200078e02ff */
[-C--:B------:R-:W-:Y:S01]  /*0640*/  IADD3 R32, P1, R45, R8.reuse, RZ ;  /* 0x000000082d207210 */ /* 0x080fe20007f3e0ff */
[----:B------:R-:W-:Y:S01]  /*0650*/  IMAD R29, R223, 0x49, RZ ;  /* 0x00000049df1d7824 */ /* 0x000fe200078e02ff */
[-C--:B------:R-:W-:Y:S01]  /*0660*/  IADD3 R28, P4, R17, R8.reuse, RZ ;  /* 0x00000008111c7210 */ /* 0x080fe20007f9e0ff */
[----:B------:R-:W-:Y:S01]  /*0670*/  IMAD R44, R223, 0xf2, RZ ;  /* 0x000000f2df2c7824 */ /* 0x000fe200078e02ff */
[-C--:B------:R-:W-:Y:S01]  /*0680*/  LEA.HI.X.SX32 R17, R41, R9.reuse, 0x1, P3 ;  /* 0x0000000929117211 */ /* 0x080fe200018f0eff */
[----:B------:R-:W-:Y:S01]  /*0690*/  IMAD R43, R223, 0x69, RZ ;  /* 0x00000069df2b7824 */ /* 0x000fe200078e02ff */
        /* <DEDUP_REMOVED lines=9> */
[C---:B------:R-:W-:Y:S01]  /*0730*/  IMAD R57, R223.reuse, 0x19, RZ ;  /* 0x00000019df397824 */ /* 0x040fe200078e02ff */
[-C--:B------:R-:W-:Y:S01]  /*0740*/  IADD3 R40, P2, R40, R8.reuse, RZ ;  /* 0x0000000828287210 */ /* 0x080fe20007f5e0ff */
[C---:B------:R-:W-:Y:S01]  /*0750*/  IMAD R59, R223.reuse, 0x21, RZ ;  /* 0x00000021df3b7824 */ /* 0x040fe200078e02ff */
[-C--:B------:R-:W-:Y:S01]  /*0760*/  LEA.HI.X.SX32 R21, R114, R9.reuse, 0x1, P5 ;  /* 0x0000000972157211 */ /* 0x080fe200028f0eff */
[C---:B------:R-:W-:Y:S01]  /*0770*/  IMAD R77, R223.reuse, 0x62, RZ ;  /* 0x00000062df4d7824 */ /* 0x040fe200078e02ff */
[-C--:B------:R-:W-:Y:S01]  /*0780*/  IADD3 R42, P5, R42, R8.reuse, RZ ;  /* 0x000000082a2a7210 */ /* 0x080fe20007fbe0ff */
[----:B------:R-:W-:Y:S01]  /*0790*/  IMAD R81, R223, 0x72, RZ ;  /* 0x00000072df517824 */ /* 0x000fe200078e02ff */
[-C--:B------:R-:W-:Y:S01]  /*07a0*/  LEA.HI.X.SX32 R27, R27, R9.reuse, 0x1, P0 ;  /* 0x000000091b1b7211 */ /* 0x080fe200000f0eff */
[C---:B------:R-:W-:Y:S01]  /*07b0*/  IMAD R93, R223.reuse, 0x22, RZ ;  /* 0x00000022df5d7824 */ /* 0x040fe200078e02ff */
[-C--:B------:R-:W-:Y:S01]  /*07c0*/  IADD3 R44, P0, R44, R8.reuse, RZ ;  /* 0x000000082c2c7210 */ /* 0x080fe20007f1e0ff */
[----:B------:R-:W-:Y:S01]  /*07d0*/  IMAD R63, R223, 0x31, RZ ;  /* 0x00000031df3f7824 */ /* 0x000fe200078e02ff */
[-C--:B------:R-:W-:Y:S01]  /*07e0*/  LEA.HI.X.SX32 R29, R29, R9.reuse, 0x1, P4 ;  /* 0x000000091d1d7211 */ /* 0x080fe200020f0eff */
[----:B------:R-:W-:Y:S01]  /*07f0*/  IMAD R65, R223, 0x39, RZ ;  /* 0x00000039df417824 */ /* 0x000fe200078e02ff */
[-C--:B------:R-:W-:Y:S01]  /*0800*/  IADD3 R46, P4, R41, R8.reuse, RZ ;  /* 0x00000008292e7210 */ /* 0x080fe20007f9e0ff */
[----:B------:R-:W-:Y:S01]  /*0810*/  IMAD R71, R223, 0x1a, RZ ;  /* 0x0000001adf477824 */ /* 0x000fe200078e02ff */
[-C--:B------:R-:W-:Y:S01]  /*0820*/  LEA.HI.X.SX32 R41, R43, R9.reuse, 0x1, P2 ;  /* 0x000000092b297211 */ /* 0x080fe200010f0eff */
[----:B------:R-:W-:Y:S01]  /*0830*/  IMAD R78, R223, 0x34, RZ ;  /* 0x00000034df4e7824 */ /* 0x000fe200078e02ff */
[-C--:B------:R-:W-:Y:S01]  /*0840*/  LEA.HI.X.SX32 R43, R67, R9.reuse, 0x1, P5 ;  /* 0x00000009432b7211 */ /* 0x080fe200028f0eff */
[----:B------:R-:W-:Y:S01]  /*0850*/  IMAD R53, R223, 0x52, RZ ;  /* 0x00000052df357824 */ /* 0x000fe200078e02ff */
[----:B------:R-:W-:Y:S01]  /*0860*/  IADD3 R56, P5, R99, R8, RZ ;  /* 0x0000000863387210 */ /* 0x000fe20007fbe0ff */
[----:B------:R-:W-:Y:S01]  /*0870*/  IMAD R47, R223, 0xd, RZ ;  /* 0x0000000ddf2f7824 */ /* 0x000fe200078e02ff */
[----:B------:R-:W-:-:S02]  /*0880*/  LEA.HI.X.SX32 R45, R69, R9, 0x1, P0 ;  /* 0x00000009452d7211 */ /* 0x000fc400000f0eff */
[C---:B------:R-:W-:Y:S01]  /*0890*/  LEA R55, R223.reuse, R223, 0x4 ;  /* 0x000000dfdf377211 */ /* 0x040fe200078e20ff */
[----:B------:R-:W-:Y:S01]  /*08a0*/  IMAD R76, R223, 0xc4, RZ ;  /* 0x000000c4df4c7824 */ /* 0x000fe200078e02ff */
[-C--:B------:R-:W-:Y:S01]  /*08b0*/  IADD3 R58, P0, R49, R8.reuse, RZ ;  /* 0x00000008313a7210 */ /* 0x080fe20007f1e0ff */
[----:B------:R-:W-:Y:S01]  /*08c0*/  IMAD R61, R223, 0x29, RZ ;  /* 0x00000029df3d7824 */ /* 0x000fe200078e02ff */
[-C--:B------:R-:W-:Y:S01]  /*08d0*/  LEA.HI.X.SX32 R57, R57, R9.reuse, 0x1, P5 ;  /* 0x0000000939397211 */ /* 0x080fe200028f0eff */
[----:B------:R-:W-:Y:S01]  /*08e0*/  IMAD R80, R223, 0xd4, RZ ;  /* 0x000000d4df507824 */ /* 0x000fe200078e02ff */
[-C--:B------:R-:W-:Y:S01]  /*08f0*/  IADD3 R62, P5, R77, R8.reuse, RZ ;  /* 0x000000084d3e7210 */ /* 0x080fe20007fbe0ff */
[----:B------:R-:W-:Y:S01]  /*0900*/  IMAD R82, R223, 0xe4, RZ ;  /* 0x000000e4df527824 */ /* 0x000fe200078e02ff */
[-C--:B------:R-:W-:Y:S02]  /*0910*/  LEA.HI.X.SX32 R59, R59, R9.reuse, 0x1, P0 ;  /* 0x000000093b3b7211 */ /* 0x080fe400000f0eff */
[C---:B------:R-:W-:Y:S01]  /*0920*/  SHF.L.U32 R75, R223.reuse, 0x1, RZ ;  /* 0x00000001df4b7819 */ /* 0x040fe200000006ff */
[----:B------:R-:W-:Y:S01]  /*0930*/  IMAD R143, R223, 0x1c, RZ ;  /* 0x0000001cdf8f7824 */ /* 0x000fe200078e02ff */
[-C--:B------:R-:W-:Y:S01]  /*0940*/  IADD3 R64, P0, R81, R8.reuse, RZ ;  /* 0x0000000851407210 */ /* 0x080fe20007f1e0ff */
[----:B------:R-:W-:Y:S01]  /*0950*/  IMAD R79, R223, 0xb6, RZ ;  /* 0x000000b6df4f7824 */ /* 0x000fe200078e02ff */
[-C--:B------:R-:W-:Y:S01]  /*0960*/  IADD3 R54, P2, R93, R8.reuse, RZ ;  /* 0x000000085d367210 */ /* 0x080fe20007f5e0ff */
[----:B------:R-:W-:Y:S01]  /*0970*/  IMAD R36, R223, 0xb2, RZ ;  /* 0x000000b2df247824 */ /* 0x000fe200078e02ff */
[-C--:B------:R-:W-:Y:S01]  /*0980*/  LEA.HI.X.SX32 R63, R63, R9.reuse, 0x1, P5 ;  /* 0x000000093f3f7211 */ /* 0x080fe200028f0eff */
[----:B------:R-:W-:Y:S01]  /*0990*/  IMAD R155, R223, 0x6a, RZ ;  /* 0x0000006adf9b7824 */ /* 0x000fe200078e02ff */
        /* <DEDUP_REMOVED lines=12> */
[CC--:B------:R-:W-:Y:S01]  /*0a60*/  LEA R74, P5, R223.reuse, R8.reuse, 0x2 ;  /* 0x00000008df4a7211 */ /* 0x0c0fe200078a10ff */
[----:B------:R-:W-:Y:S01]  /*0a70*/  IMAD R147, R223, 0x64, RZ ;  /* 0x00000064df937824 */ /* 0x000fe200078e02ff */
[-C--:B------:R-:W-:Y:S01]  /*0a80*/  LEA.HI.X.SX32 R71, R71, R9.reuse, 0x1, P0 ;  /* 0x0000000947477211 */ /* 0x080fe200000f0eff */
[C---:B------:R-:W-:Y:S01]  /*0a90*/  IMAD R95, R223.reuse, 0x15, RZ ;  /* 0x00000015df5f7824 */ /* 0x040fe200078e02ff */
[-C--:B------:R-:W-:Y:S01]  /*0aa0*/  IADD3 R76, P0, R76, R8.reuse, RZ ;  /* 0x000000084c4c7210 */ /* 0x080fe20007f1e0ff */
[----:B------:R-:W-:Y:S01]  /*0ab0*/  IMAD R51, R223, 0xf4, RZ ;  /* 0x000000f4df337824 */ /* 0x000fe200078e02ff */
[-C--:B------:R-:W-:Y:S01]  /*0ac0*/  LEA.HI.X.SX32 R61, R61, R9.reuse, 0x1, P2 ;  /* 0x000000093d3d7211 */ /* 0x080fe200010f0eff */
[C---:B------:R-:W-:Y:S01]  /*0ad0*/  IMAD R153, R223.reuse, 0x74, RZ ;  /* 0x00000074df997824 */ /* 0x040fe200078e02ff */
[-C--:B------:R-:W-:Y:S01]  /*0ae0*/  LEA.HI.X.SX32 R47, R78, R9.reuse, 0x1, P4 ;  /* 0x000000094e2f7211 */ /* 0x080fe200020f0eff */
[----:B------:R-:W-:Y:S01]  /*0af0*/  IMAD R162, R223, 0x4a, RZ ;  /* 0x0000004adfa27824 */ /* 0x000fe200078e02ff */
[-C--:B------:R-:W-:Y:S01]  /*0b00*/  IADD3 R66, P2, R75, R8.reuse, RZ ;  /* 0x000000084b427210 */ /* 0x080fe20007f5e0ff */
        /* <DEDUP_REMOVED lines=9> */
[-C--:B------:R-:W-:Y:S01]  /*0ba0*/  LEA.HI.X.SX32 R31, R143, R9.reuse, 0x1, P6 ;  /* 0x000000098f1f7211 */ /* 0x080fe200030f0eff */
[----:B------:R-:W-:Y:S01]  /*0bb0*/  IMAD R108, R223, 0xf6, RZ ;  /* 0x000000f6df6c7824 */ /* 0x000fe200078e02ff */
[-C--:B------:R-:W-:Y:S01]  /*0bc0*/  IADD3 R90, P0, R79, R8.reuse, RZ ;  /* 0x000000084f5a7210 */ /* 0x080fe20007f1e0ff */
        /* <DEDUP_REMOVED lines=30> */
[C---:B------:R-:W-:Y:S01]  /*0db0*/  IMAD R217, R223.reuse, 0x76, RZ ;  /* 0x00000076dfd97824 */ /* 0x040fe200078e02ff */
[-C--:B------:R-:W-:Y:S01]  /*0dc0*/  LEA.HI.X.SX32 R51, R162, R9.reuse, 0x1, P6 ;  /* 0x00000009a2337211 */ /* 0x080fe200030f0eff */
[C---:B------:R-:W-:Y:S01]  /*0dd0*/  IMAD R73, R223.reuse, 0x96, RZ ;  /* 0x00000096df497824 */ /* 0x040fe200078e02ff */
[-C--:B------:R-:W-:Y:S01]  /*0de0*/  IADD3 R84, P6, R84, R8.reuse, RZ ;  /* 0x0000000854547210 */ /* 0x080fe20007fde0ff */
[----:B------:R-:W-:Y:S01]  /*0df0*/  IMAD R129, R223, 0x2b, RZ ;  /* 0x0000002bdf817824 */ /* 0x000fe200078e02ff */
[-C--:B------:R-:W-:Y:S01]  /*0e00*/  LEA.HI.X.SX32 R99, R99, R9.reuse, 0x1, P4 ;  /* 0x0000000963637211 */ /* 0x080fe200020f0eff */
        /* <DEDUP_REMOVED lines=11> */
[----:B------:R-:W-:Y:S01]  /*0ec0*/  LEA.HI.X.SX32 R107, R107, R9, 0x1, P5 ;  /* 0x000000096b6b7211 */ /* 0x000fe200028f0eff */
[----:B------:R-:W-:Y:S01]  /*0ed0*/  IMAD R113, R223, 0x2c, RZ ;  /* 0x0000002cdf717824 */ /* 0x000fe200078e02ff */
[-C--:B------:R-:W-:Y:S01]  /*0ee0*/  IADD3 R120, P5, R139, R8.reuse, RZ ;  /* 0x000000088b787210 */ /* 0x080fe20007fbe0ff */
[----:B------:R-:W-:Y:S01]  /*0ef0*/  IMAD R141, R223, 0x54, RZ ;  /* 0x00000054df8d7824 */ /* 0x000fe200078e02ff */
[----:B------:R-:W-:-:S02]  /*0f00*/  IADD3 R38, P1, R38, R8, RZ ;  /* 0x0000000826267210 */ /* 0x000fc40007f3e0ff */
[C---:B------:R-:W-:Y:S01]  /*0f10*/  LEA R119, R223.reuse, R223, 0x1 ;  /* 0x000000dfdf777211 */ /* 0x040fe200078e08ff */
        /* <DEDUP_REMOVED lines=15> */
[CC--:B------:R-:W-:Y:S01]  /*1010*/  LEA.HI.X.SX32 R67, R223.reuse, R9.reuse, 0x1, P2 ;  /* 0x00000009df437211 */ /* 0x0c0fe200010f0eff */
[----:B------:R-:W-:Y:S01]  /*1020*/  IMAD R115, R223, 0xc8, RZ ;  /* 0x000000c8df737824 */ /* 0x000fe200078e02ff */
[-C--:B------:R-:W-:Y:S01]  /*1030*/  IADD3 R128, P6, R207, R8.reuse, RZ ;  /* 0x00000008cf807210 */ /* 0x080fe20007fde0ff */
[C---:B------:R-:W-:Y:S01]  /*1040*/  IMAD R131, R223.reuse, 0x33, RZ ;  /* 0x00000033df837824 */ /* 0x040fe200078e02ff */
[-C--:B------:R-:W-:Y:S01]  /*1050*/  IADD3 R72, P2, R72, R8.reuse, RZ ;  /* 0x0000000848487210 */ /* 0x080fe20007f5e0ff */
[----:B------:R-:W-:Y:S01]  /*1060*/  IMAD R172, R223, 0x3c, RZ ;  /* 0x0000003cdfac7824 */ /* 0x000fe200078e02ff */
[-C--:B------:R-:W-:Y:S01]  /*1070*/  LEA.HI.X.SX32 R105, R105, R9.reuse, 0x1, P4 ;  /* 0x0000000969697211 */ /* 0x080fe200020f0eff */
        /* <DEDUP_REMOVED lines=44> */
[C---:B------:R-:W-:Y:S01]  /*1340*/  IMAD R188, R223.reuse, 0xfe, RZ ;  /* 0x000000fedfbc7824 */ /* 0x040fe200078e02ff */
[C---:B------:R-:W-:Y:S01]  /*1350*/  SHF.L.U32 R145, R223.reuse, 0x2, RZ ;  /* 0x00000002df917819 */ /* 0x040fe200000006ff */
[----:B------:R-:W-:Y:S01]  /*1360*/  IMAD R177, R223, 0x4d, RZ ;  /* 0x0000004ddfb17824 */ /* 0x000fe200078e02ff */
[----:B------:R-:W-:Y:S01]  /*1370*/  LEA.HI.X.SX32 R97, R97, R9, 0x1, P3 ;  /* 0x0000000961617211 */ /* 0x000fe200018f0eff */
[----:B------:R-:W-:Y:S01]  /*1380*/  IMAD R197, R223, 0x75, RZ ;  /* 0x00000075dfc57824 */ /* 0x000fe200078e02ff */
[----:B------:R-:W-:-:S02]  /*1390*/  IADD3 R114, P0, R114, R8, RZ ;  /* 0x0000000872727210 */ /* 0x000fc40007f1e0ff */
[C---:B------:R-:W-:Y:S01]  /*13a0*/  LEA R183, R223.reuse, -R223, 0x4 ;  /* 0x800000dfdfb77211 */ /* 0x040fe200078e20ff */
[----:B------:R-:W-:Y:S01]  /*13b0*/  IMAD R179, R223, 0x55, RZ ;  /* 0x00000055dfb37824 */ /* 0x000fe200078e02ff */
[-C--:B------:R-:W-:Y:S01]  /*13c0*/  IADD3 R130, P4, R211, R8.reuse, RZ ;  /* 0x00000008d3827210 */ /* 0x080fe20007f9e0ff */
[C---:B------:R-:W-:Y:S01]  /*13d0*/  IMAD R192, R223.reuse, 0xda, RZ ;  /* 0x000000dadfc07824 */ /* 0x040fe200078e02ff */
[CC--:B------:R-:W-:Y:S01]  /*13e0*/  LEA R144, P5, R223.reuse, R8.reuse, 0x3 ;  /* 0x00000008df907211 */ /* 0x0c0fe200078a18ff */
[C---:B------:R-:W-:Y:S01]  /*13f0*/  IMAD R205, R223.reuse, 0x4e, RZ ;  /* 0x0000004edfcd7824 */ /* 0x040fe200078e02ff */
        /* <DEDUP_REMOVED lines=8> */
[----:B------:R-:W-:Y:S01]  /*1480*/  LEA.HI.X.SX32 R113, R113, R9, 0x1, P2 ;  /* 0x0000000971717211 */ /* 0x000fe200010f0eff */
[----:B------:R-:W-:Y:S01]  /*1490*/  IMAD R213, R223, 0x27, RZ ;  /* 0x00000027dfd57824 */ /* 0x000fe200078e02ff */
[----:B------:R-:W-:-:S02]  /*14a0*/  IADD3 R158, P6, R151, R8, RZ ;  /* 0x00000008979e7210 */ /* 0x000fc40007fde0ff */
[C---:B------:R-:W-:Y:S01]  /*14b0*/  LEA R189, R223.reuse, -R223, 0x7 ;  /* 0x800000dfdfbd7211 */ /* 0x040fe200078e38ff */
[----:B------:R-:W-:Y:S01]  /*14c0*/  IMAD R169, R223, 0x7, RZ ;  /* 0x00000007dfa97824 */ /* 0x000fe200078e02ff */
[-C--:B------:R-:W-:Y:S01]  /*14d0*/  IADD3 R146, P2, R115, R8.reuse, RZ ;  /* 0x0000000873927210 */ /* 0x080fe20007f5e0ff */
[----:B------:R-:W-:Y:S01]  /*14e0*/  IMAD R209, R223, 0x5e, RZ ;  /* 0x0000005edfd17824 */ /* 0x000fe200078e02ff */
[-C--:B------:R-:W-:Y:S01]  /*14f0*/  LEA.HI.X.SX32 R131, R131, R9.reuse, 0x1, P4 ;  /* 0x0000000983837211 */ /* 0x080fe200020f0eff */
[C---:B------:R-:W-:Y:S01]  /*1500*/  IMAD R235, R223.reuse, 0xcc, RZ ;  /* 0x000000ccdfeb7824 */ /* 0x040fe200078e02ff */
[-C--:B------:R-:W-:Y:S01]  /*1510*/  LEA.HI.X.SX32 R115, R172, R9.reuse, 0x1, P0 ;  /* 0x00000009ac737211 */ /* 0x080fe200000f0eff */
        /* <DEDUP_REMOVED lines=33> */
[-C--:B------:R-:W-:Y:S01]  /*1730*/  IADD3 R166, P5, R155, R8.reuse, RZ ;  /* 0x000000089ba67210 */ /* 0x080fe20007fbe0ff */
[C---:B------:R-:W-:Y:S01]  /*1740*/  IMAD R233, R223.reuse, 0xdc, RZ ;  /* 0x000000dcdfe97824 */ /* 0x040fe200078e02ff */
[----:B------:R-:W-:Y:S01]  /*1750*/  IADD3 R152, P3, R152, R8, RZ ;  /* 0x0000000898987210 */ /* 0x000fe20007f7e0ff */
[----:B------:R-:W-:Y:S01]  /*1760*/  IMAD R227, R223, 0xae, RZ ;  /* 0x000000aedfe37824 */ /* 0x000fe200078e02ff */
[-C--:B------:R-:W-:Y:S01]  /*1770*/  LEA.HI.X.SX32 R143, R184, R9.reuse, 0x1, P1 ;  /* 0x00000009b88f7211 */ /* 0x080fe200008f0eff */
[----:B------:R-:W2:Y:S01]  /*1780*/  LDG.E.U16 R11, [R10.64] ;  /* 0x000000060a0b7981 */ /* 0x000ea2000c1e1500 */
[----:B------:R-:W-:-:S02]  /*1790*/  LEA.HI.X.SX32 R165, R165, R9, 0x1, P6 ;  /* 0x00000009a5a57211 */ /* 0x000fc400030f0eff */
[-C--:B------:R-:W-:Y:S01]  /*17a0*/  IADD3 R160, P1, R160, R8.reuse, RZ ;  /* 0x00000008a0a07210 */ /* 0x080fe20007f3e0ff */
[----:B------:R-:W2:Y:S01]  /*17b0*/  LDG.E.U16 R13, [R12.64] ;  /* 0x000000060c0d7981 */ /* 0x000ea2000c1e1500 */
[-C--:B------:R-:W-:Y:S02]  /*17c0*/  LEA.HI.X.SX32 R147, R147, R9.reuse, 0x1, P2 ;  /* 0x0000000993937211 */ /* 0x080fe400010f0eff */
[-C--:B------:R-:W-:Y:S01]  /*17d0*/  IADD3 R180, P6, R180, R8.reuse, RZ ;  /* 0x00000008b4b47210 */ /* 0x080fe20007fde0ff */
[----:B------:R-:W2:Y:S01]  /*17e0*/  LDG.E.U16 R23, [R22.64] ;  /* 0x0000000616177981 */ /* 0x000ea2000c1e1500 */
[----:B------:R-:W-:Y:S02]  /*17f0*/  IADD3 R162, P2, R162, R8, RZ ;  /* 0x00000008a2a27210 */ /* 0x000fe40007f5e0ff */
[-C--:B------:R-:W-:Y:S01]  /*1800*/  LEA.HI.X.SX32 R155, R186, R9.reuse, 0x1, P0 ;  /* 0x00000009ba9b7211 */ /* 0x080fe200000f0eff */
[----:B------:R-:W2:Y:S01]  /*1810*/  LDG.E.U16 R25, [R24.64] ;  /* 0x0000000618197981 */ /* 0x000ea2000c1e1500 */
[----:B------:R-:W-:-:S02]  /*1820*/  LEA.HI.X.SX32 R167, R167, R9, 0x1, P5 ;  /* 0x00000009a7a77211 */ /* 0x000fc400028f0eff */
[-C--:B------:R-:W-:Y:S01]  /*1830*/  LEA.HI.X.SX32 R153, R153, R9.reuse, 0x1, P3 ;  /* 0x0000000999997211 */ /* 0x080fe200018f0eff */
[----:B------:R-:W2:Y:S01]  /*1840*/  LDG.E.U16 R15, [R14.64] ;  /* 0x000000060e0f7981 */ /* 0x000ea2000c1e1500 */
[-C--:B------:R-:W-:Y:S02]  /*1850*/  IADD3 R170, P0, R170, R8.reuse, RZ ;  /* 0x00000008aaaa7210 */ /* 0x080fe40007f1e0ff */
        /* <DEDUP_REMOVED lines=9> */
[----:B------:R-:W-:Y:S01]  /*18f0*/  LEA.HI.X.SX32 R163, R163, R9, 0x1, P2 ;  /* 0x00000009a3a37211 */ /* 0x000fe200010f0eff */
[----:B------:R-:W2:Y:S01]  /*1900*/  LDG.E.U16 R21, [R20.64] ;  /* 0x0000000614157981 */ /* 0x000ea2000c1e1500 */
[-C--:B------:R-:W-:Y:S02]  /*1910*/  IADD3 R196, P6, R196, R8.reuse, RZ ;  /* 0x00000008c4c47210 */ /* 0x080fe40007fde0ff */
[-C--:B------:R-:W-:Y:S01]  /*1920*/  IADD3 R172, P4, R172, R8.reuse, RZ ;  /* 0x00000008acac7210 */ /* 0x080fe20007f9e0ff */
[----:B------:R-:W2:Y:S01]  /*1930*/  LDG.E.U16 R26, [R26.64] ;  /* 0x000000061a1a7981 */ /* 0x000ea2000c1e1500 */
[----:B------:R-:W-:-:S02]  /*1940*/  IADD3 R178, P2, R178, R8, RZ ;  /* 0x00000008b2b27210 */ /* 0x000fc40007f5e0ff */
[-C--:B------:R-:W-:Y:S01]  /*1950*/  LEA.HI.X.SX32 R171, R171, R9.reuse, 0x1, P0 ;  /* 0x00000009abab7211 */ /* 0x080fe200000f0eff */
        /* <DEDUP_REMOVED lines=28> */
[----:B------:R-:W-:Y:S02]  /*1b20*/  LEA.HI.X.SX32 R187, R187, R9, 0x1, P4 ;  /* 0x00000009bbbb7211 */ /* 0x000fe400020f0eff */
[-C--:B------:R-:W-:Y:S01]  /*1b30*/  IADD3 R210, P1, R235, R8.reuse, RZ ;  /* 0x00000008ebd27210 */ /* 0x080fe20007f3e0ff */
        /* <DEDUP_REMOVED lines=10> */
[----:B------:R-:W-:Y:S01]  /*1be0*/  IADD3 R222, P5, R221, R8, RZ ;  /* 0x00000008ddde7210 */ /* 0x000fe20007fbe0ff */
[----:B------:R-:W-:Y:S01]  /*1bf0*/  IMAD R221, R223, 0x37, RZ ;  /* 0x00000037dfdd7824 */ /* 0x000fe200078e02ff */
[-C--:B------:R-:W-:Y:S01]  /*1c00*/  LEA.HI.X.SX32 R219, R219, R9.reuse, 0x1, P6 ;  /* 0x00000009dbdb7211 */ /* 0x080fe200030f0eff */
[----:B------:R-:W2:Y:S01]  /*1c10*/  LDG.E.U16 R70, [R70.64] ;  /* 0x0000000646467981 */ /* 0x000ea2000c1e1500 */
[----:B------:R-:W-:-:S02]  /*1c20*/  LEA.HI.X.SX32 R211, R211, R9, 0x1, P1 ;  /* 0x00000009d3d37211 */ /* 0x000fc400008f0eff */
[-C--:B------:R-:W-:Y:S01]  /*1c30*/  LEA.HI.X.SX32 R175, R175, R9.reuse, 0x1, P3 ;  /* 0x00000009afaf7211 */ /* 0x080fe200018f0eff */
[----:B------:R-:W2:Y:S01]  /*1c40*/  LDG.E.U16 R74, [R74.64] ;  /* 0x000000064a4a7981 */ /* 0x000ea2000c1e1500 */
[-C--:B------:R-:W-:Y:S02]  /*1c50*/  LEA.HI.X.SX32 R195, R195, R9.reuse, 0x1, P2 ;  /* 0x00000009c3c37211 */ /* 0x080fe400010f0eff */
[----:B------:R-:W-:Y:S01]  /*1c60*/  LEA.HI.X.SX32 R203, R203, R9, 0x1, P4 ;  /* 0x00000009cbcb7211 */ /* 0x000fe200020f0eff */
[----:B------:R-:W-:Y:S01]  /*1c70*/  IMAD R239, R223, 0xee, RZ ;  /* 0x000000eedfef7824 */ /* 0x000fe200078e02ff */
[-C--:B------:R-:W-:Y:S01]  /*1c80*/  IADD3 R224, P6, R225, R8.reuse, RZ ;  /* 0x00000008e1e07210 */ /* 0x080fe20007fde0ff */
[----:B------:R-:W-:Y:S01]  /*1c90*/  IMAD R225, R223, 0x7e, RZ ;  /* 0x0000007edfe17824 */ /* 0x000fe200078e02ff */
[-C--:B------:R-:W-:Y:S01]  /*1ca0*/  IADD3 R228, P1, R215, R8.reuse, RZ ;  /* 0x00000008d7e47210 */ /* 0x080fe20007f3e0ff */
[----:B------:R-:W2:Y:S01]  /*1cb0*/  LDG.E.U16 R48, [R48.64] ;  /* 0x0000000630307981 */ /* 0x000ea2000c1e1500 */
[----:B------:R-:W-:-:S02]  /*1cc0*/  IADD3 R190, P3, R190, R8, RZ ;  /* 0x00000008bebe7210 */ /* 0x000fc40007f7e0ff */
[-C--:B------:R-:W-:Y:S01]  /*1cd0*/  IADD3 R200, P2, R251, R8.reuse, RZ ;  /* 0x00000008fbc87210 */ /* 0x080fe20007f5e0ff */
[----:B------:R-:W2:Y:S01]  /*1ce0*/  LDG.E.U16 R50, [R50.64] ;  /* 0x0000000632327981 */ /* 0x000ea2000c1e1500 */
[-C--:B------:R-:W-:Y:S02]  /*1cf0*/  IADD3 R216, P4, R231, R8.reuse, RZ ;  /* 0x00000008e7d87210 */ /* 0x080fe40007f9e0ff */
[-C--:B------:R-:W-:Y:S01]  /*1d00*/  LEA.HI.X.SX32 R205, R205, R9.reuse, 0x1, P0 ;  /* 0x00000009cdcd7211 */ /* 0x080fe200000f0eff */
[----:B------:R-:W2:Y:S01]  /*1d10*/  LDG.E.U16 R52, [R52.64] ;  /* 0x0000000634347981 */ /* 0x000ea2000c1e1500 */
[----:B------:R-:W-:Y:S02]  /*1d20*/  IADD3 R220, P0, R229, R8, RZ ;  /* 0x00000008e5dc7210 */ /* 0x000fe40007f1e0ff */
[-C--:B------:R-:W-:Y:S01]  /*1d30*/  LEA.HI.X.SX32 R229, R221, R9.reuse, 0x1, P1 ;  /* 0x00000009dde57211 */ /* 0x080fe200008f0eff */
[----:B------:R-:W-:Y:S01]  /*1d40*/  IMAD R221, R223, 0x3f, RZ ;  /* 0x0000003fdfdd7824 */ /* 0x000fe200078e02ff */
[-C--:B------:R-:W-:Y:S01]  /*1d50*/  LEA.HI.X.SX32 R191, R191, R9.reuse, 0x1, P3 ;  /* 0x00000009bfbf7211 */ /* 0x080fe200018f0eff */
[----:B------:R-:W2:Y:S01]  /*1d60*/  LDG.E.U16 R72, [R72.64] ;  /* 0x0000000648487981 */ /* 0x000ea2000c1e1500 */
[----:B------:R-:W-:-:S02]  /*1d70*/  LEA.HI.X.SX32 R201, R201, R9, 0x1, P2 ;  /* 0x00000009c9c97211 */ /* 0x000fc400010f0eff */
[-C--:B------:R-:W-:Y:S01]  /*1d80*/  LEA.HI.X.SX32 R217, R217, R9.reuse, 0x1, P4 ;  /* 0x00000009d9d97211 */ /* 0x080fe200020f0eff */
[----:B------:R-:W-:Y:S01]  /*1d90*/  IMAD R231, R223, 0xbe, RZ ;  /* 0x000000bedfe77824 */ /* 0x000fe200078e02ff */
[-C--:B------:R-:W-:Y:S01]  /*1da0*/  IADD3 R208, P3, R237, R8.reuse, RZ ;  /* 0x00000008edd07210 */ /* 0x080fe20007f7e0ff */
[----:B------:R-:W-:Y:S01]  /*1db0*/  IMAD R237, R223, 0xde, RZ ;  /* 0x000000dedfed7824 */ /* 0x000fe200078e02ff */
[-C--:B------:R-:W-:Y:S01]  /*1dc0*/  IADD3 R214, P2, R233, R8.reuse, RZ ;  /* 0x00000008e9d67210 */ /* 0x080fe20007f5e0ff */
[----:B------:R-:W-:Y:S01]  /*1dd0*/  IMAD R233, R223, 0xce, RZ ;  /* 0x000000cedfe97824 */ /* 0x000fe200078e02ff */
[----:B------:R-:W-:Y:S01]  /*1de0*/  IADD3 R234, P4, R225, R8, RZ ;  /* 0x00000008e1ea7210 */ /* 0x000fe20007f9e0ff */
[----:B------:R-:W2:Y:S01]  /*1df0*/  LDG.E.U16 R76, [R76.64] ;  /* 0x000000064c4c7981 */ /* 0x000ea2000c1e1500 */
[-C--:B------:R-:W-:Y:S02]  /*1e00*/  LEA.HI.X.SX32 R209, R209, R9.reuse, 0x1, P3 ;  /* 0x00000009d1d17211 */ /* 0x080fe400018f0eff */
[-C--:B------:R-:W-:Y:S01]  /*1e10*/  LEA.HI.X.SX32 R235, R221, R9.reuse, 0x1, P4 ;  /* 0x00000009ddeb7211 */ /* 0x080fe200020f0eff */
[----:B------:R-:W2:Y:S01]  /*1e20*/  LDG.E.U16 R78, [R78.64] ;  /* 0x000000064e4e7981 */ /* 0x000ea2000c1e1500 */
[----:B------:R-:W-:-:S02]  /*1e30*/  LEA.HI.X.SX32 R215, R215, R9, 0x1, P2 ;  /* 0x00000009d7d77211 */ /* 0x000fc400010f0eff */
[----:B------:R-:W-:Y:S01]  /*1e40*/  LEA.HI.X.SX32 R221, R225, R9, 0x1, P0 ;  /* 0x00000009e1dd7211 */ /* 0x000fe200000f0eff */
[----:B------:R-:W2:Y:S01]  /*1e50*/  LDG.E.U16 R80, [R80.64] ;  /* 0x0000000650507981 */ /* 0x000ea2000c1e1500 */
[-C--:B------:R-:W-:Y:S02]  /*1e60*/  IADD3 R226, P3, R227, R8.reuse, RZ ;  /* 0x00000008e3e27210 */ /* 0x080fe40007f7e0ff */
[-C--:B------:R-:W-:Y:S01]  /*1e70*/  IADD3 R230, P1, R231, R8.reuse, RZ ;  /* 0x00000008e7e67210 */ /* 0x080fe20007f3e0ff */
[----:B------:R-:W2:Y:S01]  /*1e80*/  LDG.E.U16 R82, [R82.64] ;  /* 0x0000000652527981 */ /* 0x000ea2000c1e1500 */
[-C--:B------:R-:W-:Y:S02]  /*1e90*/  IADD3 R232, P2, R233, R8.reuse, RZ ;  /* 0x00000008e9e87210 */ /* 0x080fe40007f5e0ff */
[-C--:B------:R-:W-:Y:S01]  /*1ea0*/  IADD3 R236, P4, R237, R8.reuse, RZ ;  /* 0x00000008edec7210 */ /* 0x080fe20007f9e0ff */
[----:B------:R-:W2:Y:S01]  /*1eb0*/  LDG.E.U16 R92, [R92.64] ;  /* 0x000000065c5c7981 */ /* 0x000ea2000c1e1500 */
[----:B------:R-:W-:-:S03]  /*1ec0*/  IADD3 R238, P0, R239, R8, RZ ;  /* 0x00000008efee7210 */ /* 0x000fc60007f1e0ff */
[----:B------:R-:W2:Y:S04]  /*1ed0*/  LDG.E.U16 R8, [R8.64] ;  /* 0x0000000608087981 */ /* 0x000ea8000c1e1500 */
[----:B------:R-:W2:Y:S04]  /*1ee0*/  LDG.E.U16 R96, [R96.64] ;  /* 0x0000000660607981 */ /* 0x000ea8000c1e1500 */
[----:B------:R-:W2:Y:S04]  /*1ef0*/  LDG.E.U16 R98, [R98.64] ;  /* 0x0000000662627981 */ /* 0x000ea8000c1e1500 */
[----:B------:R-:W2:Y:S04]  /*1f00*/  LDG.E.U16 R100, [R100.64] ;  /* 0x0000000664647981 */ /* 0x000ea8000c1e1500 */
[----:B------:R-:W2:Y:S04]  /*1f10*/  LDG.E.U16 R84, [R84.64] ;  /* 0x0000000654547981 */ /* 0x000ea8000c1e1500 */
[----:B------:R-:W2:Y:S04]  /*1f20*/  LDG.E.U16 R86, [R86.64] ;  /* 0x0000000656567981 */ /* 0x000ea8000c1e1500 */
[----:B------:R-:W2:Y:S04]  /*1f30*/  LDG.E.U16 R88, [R88.64] ;  /* 0x0000000658587981 */ /* 0x000ea8000c1e1500 */
[----:B------:R-:W2:Y:S04]  /*1f40*/  LDG.E.U16 R90, [R90.64] ;  /* 0x000000065a5a7981 */ /* 0x000ea8000c1e1500 */
[----:B------:R-:W3:Y:S04]  /*1f50*/  LDG.E.U16 R102, [R102.64] ;  /* 0x0000000666667981 */ /* 0x000ee8000c1e1500 */
[----:B------:R-:W3:Y:S04]  /*1f60*/  LDG.E.U16 R104, [R104.64] ;  /* 0x0000000668687981 */ /* 0x000ee8000c1e1500 */
[----:B------:R-:W4:Y:S04]  /*1f70*/  LDG.E.U16 R106, [R106.64] ;  /* 0x000000066a6a7981 */ /* 0x000f28000c1e1500 */
[----:B------:R-:W5:Y:S04]  /*1f80*/  LDG.E.U16 R108, [R108.64] ;  /* 0x000000066c6c7981 */ /* 0x000f68000c1e1500 */
        /* <DEDUP_REMOVED lines=47> */
[----:B------:R-:W5:Y:S01]  /*2280*/  LDG.E.U16 R206, [R206.64] ;  /* 0x00000006cece7981 */ /* 0x000f62000c1e1500 */
[----:B------:R-:W-:-:S03]  /*2290*/  IMAD R246, R223, 0x47, RZ ;  /* 0x00000047dff67824 */ /* 0x000fc600078e02ff */
[----:B------:R-:W5:Y:S04]  /*22a0*/  LDG.E.U16 R208, [R208.64] ;  /* 0x00000006d0d07981 */ /* 0x000f68000c1e1500 */
[----:B------:R-:W5:Y:S01]  /*22b0*/  LDG.E.U16 R210, [R210.64] ;  /* 0x00000006d2d27981 */ /* 0x000f62000c1e1500 */
[----:B------:R-:W-:-:S03]  /*22c0*/  IMAD R225, R223, 0x4f, RZ ;  /* 0x0000004fdfe17824 */ /* 0x000fc600078e02ff */
[----:B------:R-:W5:Y:S01]  /*22d0*/  LDG.E.U16 R214, [R214.64] ;  /* 0x00000006d6d67981 */ /* 0x000f62000c1e1500 */
[----:B------:R-:W-:-:S03]  /*22e0*/  IMAD R227, R223, 0x57, RZ ;  /* 0x00000057dfe37824 */ /* 0x000fc600078e02ff */
[----:B------:R-:W5:Y:S01]  /*22f0*/  LDG.E.U16 R216, [R216.64] ;  /* 0x00000006d8d87981 */ /* 0x000f62000c1e1500 */
[----:B------:R-:W-:-:S03]  /*2300*/  IMAD R231, R223, 0x5f, RZ ;  /* 0x0000005fdfe77824 */ /* 0x000fc600078e02ff */
[----:B------:R-:W5:Y:S01]  /*2310*/  LDG.E.U16 R220, [R220.64] ;  /* 0x00000006dcdc7981 */ /* 0x000f62000c1e1500 */
[----:B------:R-:W-:-:S03]  /*2320*/  IMAD R233, R223, 0x67, RZ ;  /* 0x00000067dfe97824 */ /* 0x000fc600078e02ff */
[----:B------:R-:W5:Y:S01]  /*2330*/  LDG.E.U16 R168, [R168.64] ;  /* 0x00000006a8a87981 */ /* 0x000f62000c1e1500 */
[C---:B------:R-:W-:Y:S02]  /*2340*/  IMAD R237, R223.reuse, 0x6f, RZ ;  /* 0x0000006fdfed7824 */ /* 0x040fe400078e02ff */
[----:B------:R-:W-:Y:S01]  /*2350*/  IMAD R239, R223, 0x77, RZ ;  /* 0x00000077dfef7824 */ /* 0x000fe200078e02ff */
[----:B------:R-:W5:Y:S01]  /*2360*/  LDG.E.U16 R182, [R182.64] ;  /* 0x00000006b6b67981 */ /* 0x000f62000c1e1500 */
[----:B------:R-:W-:-:S03]  /*2370*/  LEA.HI.X.SX32 R223, R246, R9, 0x1, P5 ;  /* 0x00000009f6df7211 */ /* 0x000fc600028f0eff */
        /* <DEDUP_REMOVED lines=12> */
[----:B------:R-:W5:Y:S04]  /*2440*/  LDG.E.U16 R188, [R188.64] ;  /* 0x00000006bcbc7981 */ /* 0x000f68000c1e1500 */
[----:B------:R0:W5:Y:S04]  /*2450*/  LDG.E.U16 R223, [R222.64] ;  /* 0x00000006dedf7981 */ /* 0x000168000c1e1500 */
[----:B------:R-:W5:Y:S04]  /*2460*/  LDG.E.U16 R224, [R224.64] ;  /* 0x00000006e0e07981 */ /* 0x000f68000c1e1500 */
[----:B------:R-:W5:Y:S04]  /*2470*/  LDG.E.U16 R226, [R226.64] ;  /* 0x00000006e2e27981 */ /* 0x000f68000c1e1500 */
[----:B------:R-:W5:Y:S04]  /*2480*/  LDG.E.U16 R230, [R230.64] ;  /* 0x00000006e6e67981 */ /* 0x000f68000c1e1500 */
[----:B------:R-:W5:Y:S04]  /*2490*/  LDG.E.U16 R232, [R232.64] ;  /* 0x00000006e8e87981 */ /* 0x000f68000c1e1500 */
[----:B------:R-:W5:Y:S04]  /*24a0*/  LDG.E.U16 R236, [R236.64] ;  /* 0x00000006ecec7981 */ /* 0x000f68000c1e1500 */
[----:B------:R-:W5:Y:S01]  /*24b0*/  LDG.E.U16 R238, [R238.64] ;  /* 0x00000006eeee7981 */ /* 0x000f62000c1e1500 */
[----:B------:R-:W-:-:S04]  /*24c0*/  LOP3.LUT R252, R248, 0x7f, RZ, 0xc0, !PT ;  /* 0x0000007ff8fc7812 */ /* 0x000fc800078ec0ff */
[----:B0-----:R-:W-:-:S04]  /*24d0*/  SHF.L.U32 R222, R252, 0x1, RZ ;  /* 0x00000001fcde7819 */ /* 0x001fc800000006ff */
[C---:B------:R-:W-:Y:S01]  /*24e0*/  LOP3.LUT R249, R222.reuse, 0x10, RZ, 0x3c, !PT ;  /* 0x00000010def97812 */ /* 0x040fe200078e3cff */
[----:B--2---:R-:W-:Y:S04]  /*24f0*/  STS.U16 [R222+0x800], R240 ;  /* 0x000800f0de007388 */ /* 0x004fe80000000400 */
[----:B------:R-:W-:Y:S04]  /*2500*/  STS.U16 [R222], R8 ;  /* 0x00000008de007388 */ /* 0x000fe80000000400 */
[----:B---3--:R-:W-:Y:S04]  /*2510*/  STS.U16 [R222+0x1000], R241 ;  /* 0x001000f1de007388 */ /* 0x008fe80000000400 */
[----:B----4-:R-:W-:Y:S04]  /*2520*/  STS.U16 [R222+0x2000], R242 ;  /* 0x002000f2de007388 */ /* 0x010fe80000000400 */
[----:B------:R-:W-:Y:S04]  /*2530*/  STS.U16 [R222+0x4000], R243 ;  /* 0x004000f3de007388 */ /* 0x000fe80000000400 */
        /* <DEDUP_REMOVED lines=11> */
[----:B------:R0:W-:Y:S04]  /*25f0*/  STS.U16 [R249+0x900], R7 ;  /* 0x00090007f9007388 */ /* 0x0001e80000000400 */
[----:B------:R-:W-:Y:S04]  /*2600*/  STS.U16 [R249+0x4100], R26 ;  /* 0x0041001af9007388 */ /* 0x000fe80000000400 */
[----:B------:R-:W-:Y:S04]  /*2610*/  STS.U16 [R249+0x4900], R28 ;  /* 0x0049001cf9007388 */ /* 0x000fe80000000400 */
[----:B------:R-:W-:Y:S04]  /*2620*/  STS.U16 [R249+0x5100], R34 ;  /* 0x00510022f9007388 */ /* 0x000fe80000000400 */
[----:B------:R-:W-:Y:S04]  /*2630*/  STS.U16 [R249+0x5900], R36 ;  /* 0x00590024f9007388 */ /* 0x000fe80000000400 */
[----:B------:R-:W-:Y:S04]  /*2640*/  STS.U16 [R249+0x6100], R38 ;  /* 0x00610026f9007388 */ /* 0x000fe80000000400 */
[----:B------:R-:W-:Y:S04]  /*2650*/  STS.U16 [R249+0x6900], R40 ;  /* 0x00690028f9007388 */ /* 0x000fe80000000400 */
[----:B------:R-:W-:Y:S01]  /*2660*/  STS.U16 [R249+0x7100], R42 ;  /* 0x0071002af9007388 */ /* 0x000fe20000000400 */
[----:B------:R-:W-:-:S03]  /*2670*/  LOP3.LUT R251, R222, 0x20, RZ, 0x3c, !PT ;  /* 0x00000020defb7812 */ /* 0x000fc600078e3cff */
        /* <DEDUP_REMOVED lines=9> */
[----:B-----5:R2:W-:Y:S04]  /*2710*/  STS.U16 [R251+0x1200], R5 ;  /* 0x00120005fb007388 */ /* 0x0205e80000000400 */
[----:B------:R-:W-:Y:S04]  /*2720*/  STS.U16 [R251+0x1a00], R70 ;  /* 0x001a0046fb007388 */ /* 0x000fe80000000400 */
[----:B------:R-:W-:Y:S04]  /*2730*/  STS.U16 [R251+0x200], R74 ;  /* 0x0002004afb007388 */ /* 0x000fe80000000400 */
[----:B------:R-:W-:Y:S04]  /*2740*/  STS.U16 [R251+0x4200], R48 ;  /* 0x00420030fb007388 */ /* 0x000fe80000000400 */
[----:B------:R-:W-:Y:S04]  /*2750*/  STS.U16 [R251+0x4a00], R50 ;  /* 0x004a0032fb007388 */ /* 0x000fe80000000400 */
[----:B------:R-:W-:Y:S04]  /*2760*/  STS.U16 [R251+0x5200], R52 ;  /* 0x00520034fb007388 */ /* 0x000fe80000000400 */
[----:B------:R-:W-:Y:S01]  /*2770*/  STS.U16 [R251+0x5a00], R72 ;  /* 0x005a0048fb007388 */ /* 0x000fe20000000400 */
[----:B0-----:R-:W-:-:S03]  /*2780*/  LOP3.LUT R7, R222, 0x30, RZ, 0x3c, !PT ;  /* 0x00000030de077812 */ /* 0x001fc600078e3cff */
        /* <DEDUP_REMOVED lines=15> */
[----:B------:R-:W-:Y:S01]  /*2880*/  STS.U16 [R7+0x7b00], R108 ;  /* 0x007b006c07007388 */ /* 0x000fe20000000400 */
[----:B-1----:R-:W-:-:S03]  /*2890*/  LOP3.LUT R6, R222, 0x40, RZ, 0x3c, !PT ;  /* 0x00000040de067812 */ /* 0x002fc600078e3cff */
        /* <DEDUP_REMOVED lines=15> */
[----:B------:R-:W-:Y:S01]  /*2990*/  STS.U16 [R6+0x400], R144 ;  /* 0x0004009006007388 */ /* 0x000fe20000000400 */
[----:B--2---:R-:W-:-:S03]  /*29a0*/  LOP3.LUT R5, R222, 0x50, RZ, 0x3c, !PT ;  /* 0x00000050de057812 */ /* 0x004fc600078e3cff */
        /* <DEDUP_REMOVED lines=56> */
[----:B------:R-:W-:-:S03]  /*2d30*/  MOV R4, 0x3f800000 ;  /* 0x3f80000000047802 */ /* 0x000fc60000000f00 */
[----:B------:R-:W-:Y:S01]  /*2d40*/  STS.U16 [R2+0x6f00], R236 ;  /* 0x006f00ec02007388 */ /* 0x000fe20000000400 */
[----:B0-----:R-:W-:-:S03]  /*2d50*/  MOV R3, 0x3f800000 ;  /* 0x3f80000000037802 */ /* 0x001fc60000000f00 */
[----:B------:R0:W-:Y:S02]  /*2d60*/  STS.U16 [R2+0x7700], R238 ;  /* 0x007700ee02007388 */ /* 0x0001e40000000400 */
[----:B0-----:R-:W-:-:S05]  /*2d70*/  MOV R2, 0x3f800000 ;  /* 0x3f80000000027802 */ /* 0x001fca0000000f00 */
[----:B------:R-:W-:Y:S04]  /*2d80*/  STL [R1+0xc], R2 ;  /* 0x00000c0201007387 */ /* 0x000fe80000100800 */
[----:B------:R-:W-:Y:S04]  /*2d90*/  STL [R1+0x8], R4 ;  /* 0x0000080401007387 */ /* 0x000fe80000100800 */
[----:B------:R-:W-:Y:S04]  /*2da0*/  STL [R1+0x4], R3 ;  /* 0x0000040301007387 */ /* 0x000fe80000100800 */
[----:B------:R0:W-:Y:S02]  /*2db0*/  STL [R1], R2 ;  /* 0x0000000201007387 */ /* 0x0001e40000100800 */
[----:B0-----:R-:W-:-:S04]  /*2dc0*/  IADD3 R2, R0, 0x80, RZ ;  /* 0x0000008000027810 */ /* 0x001fc80007ffe0ff */
[----:B------:R-:W-:Y:S01]  /*2dd0*/  ISETP.GE.AND P0, PT, R2, 0x1, PT ;  /* 0x000000010200780c */ /* 0x000fe20003f06270 */
[----:B------:R-:W-:Y:S01]  /*2de0*/  CS2R R188, SRZ ;  /* 0x0000000000bc7805 */ /* 0x000fe2000001ff00 */
[----:B------:R-:W-:Y:S01]  /*2df0*/  MOV R7, 0xff800000 ;  /* 0xff80000000077802 */ /* 0x000fe20000000f00 */
[----:B------:R-:W-:Y:S01]  /*2e00*/  CS2R R190, SRZ ;  /* 0x0000000000be7805 */ /* 0x000fe2000001ff00 */
[----:B------:R-:W-:Y:S01]  /*2e10*/  MOV R212, 0xff800000 ;  /* 0xff80000000d47802 */ /* 0x000fe20000000f00 */
[----:B------:R-:W-:Y:S01]  /*2e20*/  CS2R R160, SRZ ;  /* 0x0000000000a07805 */ /* 0x000fe2000001ff00 */
[----:B------:R-:W-:Y:S01]  /*2e30*/  MOV R213, 0xff800000 ;  /* 0xff80000000d57802 */ /* 0x000fe20000000f00 */
[----:B------:R-:W-:Y:S01]  /*2e40*/  CS2R R162, SRZ ;  /* 0x0000000000a27805 */ /* 0x000fe2000001ff00 */
[----:B------:R-:W-:Y:S01]  /*2e50*/  MOV R214, 0xff800000 ;  /* 0xff80000000d67802 */ /* 0x000fe20000000f00 */
[----:B------:R-:W-:Y:S01]  /*2e60*/  CS2R R156, SRZ ;  /* 0x00000000009c7805 */ /* 0x000fe2000001ff00 */
        /* <DEDUP_REMOVED lines=59> */
[----:B------:R-:W-:-:S02]  /*3220*/  LOP3.LUT R4, R248, 0x60, RZ, 0xc0, !PT ;  /* 0x00000060f8047812 */ /* 0x000fc400078ec0ff */
[C---:B------:R-:W-:Y:S02]  /*3230*/  LOP3.LUT R5, R248.reuse, 0x1c, RZ, 0xc0, !PT ;  /* 0x0000001cf8057812 */ /* 0x040fe400078ec0ff */
[C---:B------:R-:W-:Y:S02]  /*3240*/  SHF.L.U32 R57, R248.reuse, 0x1, RZ ;  /* 0x00000001f8397819 */ /* 0x040fe400000006ff */
[----:B------:R-:W-:Y:S01]  /*3250*/  SHF.L.U32 R6, R248, 0x3, RZ ;  /* 0x00000003f8067819 */ /* 0x000fe200000006ff */
[----:B------:R-:W-:Y:S05]  /*3260*/  @!P0 BRA `(.L_x_0) ;  /* 0x000054a000008947 */ /* 0x000fea0003800000 */
[----:B------:R-:W-:Y:S01]  /*3270*/  SHF.R.U32.HI R2, RZ, 0x5, R248 ;  /* 0x00000005ff027819 */ /* 0x000fe200000116f8 */
[----:B------:R-:W-:Y:S01]  /*3280*/  IMAD R3, R252, c[0x0][0x1a8], RZ ;  /* 0x00006a00fc037a24 */ /* 0x000fe200078e02ff */
[----:B------:R-:W-:Y:S01]  /*3290*/  MOV R25, c[0x0][0x1b8] ;  /* 0x00006e0000197a02 */ /* 0x000fe20000000f00 */
[----:B------:R-:W-:Y:S01]  /*32a0*/  CS2R R188, SRZ ;  /* 0x0000000000bc7805 */ /* 0x000fe2000001ff00 */
[----:B------:R-:W-:Y:S01]  /*32b0*/  SGXT.U32 R2, R2, 0x2 ;  /* 0x000000020202781a */ /* 0x000fe20000000000 */
[----:B------:R-:W-:Y:S01]  /*32c0*/  CS2R R190, SRZ ;  /* 0x0000000000be7805 */ /* 0x000fe2000001ff00 */
[C---:B------:R-:W-:Y:S01]  /*32d0*/  SHF.L.U32 R217, R3.reuse, 0x1, RZ ;  /* 0x0000000103d97819 */ /* 0x040fe200000006ff */
[----:B------:R-:W-:Y:S01]  /*32e0*/  IMAD.HI R3, R3, 0x2, RZ ;  /* 0x0000000203037827 */ /* 0x000fe200078e02ff */
[----:B------:R-:W-:Y:S01]  /*32f0*/  SHF.R.U32.HI R4, RZ, 0x1, R4 ;  /* 0x00000001ff047819 */ /* 0x000fe20000011604 */
[----:B------:R-:W-:Y:S01]  /*3300*/  CS2R R160, SRZ ;  /* 0x0000000000a07805 */ /* 0x000fe2000001ff00 */
[----:B------:R-:W-:Y:S01]  /*3310*/  LOP3.LUT R215, R248, 0x7, RZ, 0xc0, !PT ;  /* 0x00000007f8d77812 */ /* 0x000fe200078ec0ff */
[----:B------:R-:W-:Y:S01]  /*3320*/  IMAD R8, R2, c[0x0][0x1b8], RZ ;  /* 0x00006e0002087a24 */ /* 0x000fe200078e02ff */
[----:B------:R-:W-:Y:S01]  /*3330*/  LEA.HI R5, R5, R4, RZ, 0x1e ;  /* 0x0000000405057211 */ /* 0x000fe200078ff0ff */
[----:B------:R-:W-:Y:S01]  /*3340*/  IMAD R2, R250, c[0x0][0x1a0], RZ ;  /* 0x00006800fa027a24 */ /* 0x000fe200078e02ff */
[----:B------:R-:W-:Y:S01]  /*3350*/  LOP3.LUT R6, R6, 0x30, RZ, 0xc0, !PT ;  /* 0x0000003006067812 */ /* 0x000fe200078ec0ff */
[----:B------:R-:W-:Y:S01]  /*3360*/  CS2R R162, SRZ ;  /* 0x0000000000a27805 */ /* 0x000fe2000001ff00 */
[C---:B------:R-:W-:Y:S01]  /*3370*/  LEA R9, R25.reuse, R8, 0x2 ;  /* 0x0000000819097211 */ /* 0x040fe200078e10ff */
[----:B------:R-:W-:Y:S01]  /*3380*/  CS2R R156, SRZ ;  /* 0x00000000009c7805 */ /* 0x000fe2000001ff00 */
[C---:B------:R-:W-:Y:S01]  /*3390*/  SHF.L.U32 R216, R2.reuse, 0x1, RZ ;  /* 0x0000000102d87819 */ /* 0x040fe200000006ff */
[----:B------:R-:W-:Y:S01]  /*33a0*/  IMAD.HI R2, R2, 0x2, RZ ;  /* 0x0000000202027827 */ /* 0x000fe200078e02ff */
[----:B------:R-:W-:Y:S01]  /*33b0*/  LEA R10, R25, R9, 0x2 ;  /* 0x00000009190a7211 */ /* 0x000fe200078e10ff */
[----:B------:R-:W-:Y:S01]  /*33c0*/  CS2R R158, SRZ ;  /* 0x00000000009e7805 */ /* 0x000fe2000001ff00 */
[----:B------:R-:W-:Y:S01]  /*33d0*/  IADD3 R216, P0, P1, R217, c[0x0][0x168], R216 ;  /* 0x00005a00d9d87a10 */ /* 0x000fe2000791e0d8 */
[----:B------:R-:W-:Y:S01]  /*33e0*/  CS2R R60, SRZ ;  /* 0x00000000003c7805 */ /* 0x000fe2000001ff00 */
[----:B------:R-:W-:Y:S01]  /*33f0*/  IADD3 R0, R0, R5, RZ ;  /* 0x0000000500007210 */ /* 0x000fe20007ffe0ff */
[----:B------:R-:W-:Y:S01]  /*3400*/  CS2R R62, SRZ ;  /* 0x00000000003e7805 */ /* 0x000fe2000001ff00 */
[----:B------:R-:W-:Y:S01]  /*3410*/  IADD3.X R217, R3, c[0x0][0x16c], R2, P0, P1 ;  /* 0x00005b0003d97a10 */ /* 0x000fe200007e2402 */
[----:B------:R-:W-:Y:S01]  /*3420*/  IMAD R2, R250, c[0x0][0x1b0], RZ ;  /* 0x00006c00fa027a24 */ /* 0x000fe200078e02ff */
[----:B------:R-:W-:Y:S01]  /*3430*/  LOP3.LUT R3, R248, 0x1f, RZ, 0xc0, !PT ;  /* 0x0000001ff8037812 */ /* 0x000fe200078ec0ff */
[----:B------:R-:W-:Y:S01]  /*3440*/  CS2R R64, SRZ ;  /* 0x0000000000407805 */ /* 0x000fe2000001ff00 */
[----:B------:R-:W-:Y:S01]  /*3450*/  LOP3.LUT R5, R57, 0x10, RZ, 0xc0, !PT ;  /* 0x0000001039057812 */ /* 0x000fe200078ec0ff */
[----:B------:R-:W-:Y:S01]  /*3460*/  CS2R R66, SRZ ;  /* 0x0000000000427805 */ /* 0x000fe2000001ff00 */
[----:B------:R-:W-:Y:S01]  /*3470*/  LEA R11, R25, R10, 0x2 ;  /* 0x0000000a190b7211 */ /* 0x000fe200078e10ff */
[----:B------:R-:W-:Y:S01]  /*3480*/  IMAD R4, R3, c[0x0][0x1b4], RZ ;  /* 0x00006d0003047a24 */ /* 0x000fe200078e02ff */
[----:B------:R-:W-:Y:S01]  /*3490*/  LOP3.LUT R20, R5, 0x60, R248, 0xf8, !PT ;  /* 0x0000006005147812 */ /* 0x000fe200078ef8f8 */
[----:B------:R-:W-:Y:S01]  /*34a0*/  CS2R R68, SRZ ;  /* 0x0000000000447805 */ /* 0x000fe2000001ff00 */
[----:B------:R-:W-:Y:S01]  /*34b0*/  LEA R5, R215, R6, 0x6 ;  /* 0x00000006d7057211 */ /* 0x000fe200078e30ff */
[----:B------:R-:W-:Y:S01]  /*34c0*/  IMAD.HI R7, R4, 0x2, RZ ;  /* 0x0000000204077827 */ /* 0x000fe200078e02ff */
[C---:B------:R-:W-:Y:S01]  /*34d0*/  LEA R12, R25.reuse, R11, 0x2 ;  /* 0x0000000b190c7211 */ /* 0x040fe200078e10ff */
[----:B------:R-:W-:Y:S01]  /*34e0*/  CS2R R70, SRZ ;  /* 0x0000000000467805 */ /* 0x000fe2000001ff00 */
[C---:B------:R-:W-:Y:S01]  /*34f0*/  SHF.L.U32 R3, R2.reuse, 0x1, RZ ;  /* 0x0000000102037819 */ /* 0x040fe200000006ff */
[----:B------:R-:W-:Y:S01]  /*3500*/  IMAD.HI R2, R2, 0x2, RZ ;  /* 0x0000000202027827 */ /* 0x000fe200078e02ff */
[----:B------:R-:W-:Y:S01]  /*3510*/  SHF.L.U32 R6, R4, 0x1, RZ ;  /* 0x0000000104067819 */ /* 0x000fe200000006ff */
[----:B------:R-:W-:Y:S01]  /*3520*/  CS2R R72, SRZ ;  /* 0x0000000000487805 */ /* 0x000fe2000001ff00 */
[----:B------:R-:W-:Y:S01]  /*3530*/  LEA R13, R25, R12, 0x2 ;  /* 0x0000000c190d7211 */ /* 0x000fe200078e10ff */
[----:B------:R-:W-:Y:S01]  /*3540*/  IMAD R215, R215, 0x110, RZ ;  /* 0x00000110d7d77824 */ /* 0x000fe200078e02ff */
[----:B------:R-:W-:Y:S01]  /*3550*/  IADD3 R21, P0, P1, R6, c[0x0][0x170], R3 ;  /* 0x00005c0006157a10 */ /* 0x000fe2000791e003 */
[----:B------:R-:W-:Y:S01]  /*3560*/  CS2R R74, SRZ ;  /* 0x00000000004a7805 */ /* 0x000fe2000001ff00 */
[----:B------:R-:W-:Y:S01]  /*3570*/  LEA R14, R25, R13, 0x2 ;  /* 0x0000000d190e7211 */ /* 0x000fe200078e10ff */
[----:B------:R-:W-:Y:S01]  /*3580*/  CS2R R76, SRZ ;  /* 0x00000000004c7805 */ /* 0x000fe2000001ff00 */
[----:B------:R-:W-:Y:S01]  /*3590*/  IADD3.X R23, R7, c[0x0][0x174], R2, P0, P1 ;  /* 0x00005d0007177a10 */ /* 0x000fe200007e2402 */
[----:B------:R-:W-:Y:S01]  /*35a0*/  CS2R R78, SRZ ;  /* 0x00000000004e7805 */ /* 0x000fe2000001ff00 */
[C---:B------:R-:W-:Y:S01]  /*35b0*/  LEA R26, P0, R8.reuse, R21, 0x1 ;  /* 0x00000015081a7211 */ /* 0x040fe200078008ff */
[----:B------:R-:W-:Y:S01]  /*35c0*/  CS2R R80, SRZ ;  /* 0x0000000000507805 */ /* 0x000fe2000001ff00 */
[C---:B------:R-:W-:Y:S01]  /*35d0*/  LEA R15, R25.reuse, R14, 0x2 ;  /* 0x0000000e190f7211 */ /* 0x040fe200078e10ff */
[----:B------:R-:W-:Y:S01]  /*35e0*/  CS2R R82, SRZ ;  /* 0x0000000000527805 */ /* 0x000fe2000001ff00 */
[----:B------:R-:W-:Y:S01]  /*35f0*/  LEA.HI.X.SX32 R27, R8, R23, 0x1, P0 ;  /* 0x00000017081b7211 */ /* 0x000fe200000f0eff */
[----:B------:R-:W-:Y:S01]  /*3600*/  CS2R R84, SRZ ;  /* 0x0000000000547805 */ /* 0x000fe2000001ff00 */
[----:B------:R-:W-:Y:S01]  /*3610*/  LEA R16, R25, R15, 0x2 ;  /* 0x0000000f19107211 */ /* 0x000fe200078e10ff */
[----:B------:R-:W-:Y:S01]  /*3620*/  CS2R R86, SRZ ;  /* 0x0000000000567805 */ /* 0x000fe2000001ff00 */
[-C--:B------:R-:W-:Y:S01]  /*3630*/  LEA R30, P1, R9, R21.reuse, 0x1 ;  /* 0x00000015091e7211 */ /* 0x080fe200078208ff */
[----:B------:R0:W-:Y:S01]  /*3640*/  STL.64 [R1+0x108], R26 ;  /* 0x0001081a01007387 */ /* 0x0001e20000100a00 */
[C---:B------:R-:W-:Y:S01]  /*3650*/  LEA R28, P0, R10.reuse, R21, 0x1 ;  /* 0x000000150a1c7211 */ /* 0x040fe200078008ff */
[----:B------:R-:W-:Y:S01]  /*3660*/  CS2R R88, SRZ ;  /* 0x0000000000587805 */ /* 0x000fe2000001ff00 */
[----:B------:R-:W-:Y:S01]  /*3670*/  LEA R17, R25, R16, 0x2 ;  /* 0x0000001019117211 */ /* 0x000fe200078e10ff */
[----:B------:R-:W-:Y:S01]  /*3680*/  CS2R R90, SRZ ;  /* 0x00000000005a7805 */ /* 0x000fe2000001ff00 */
[-C--:B------:R-:W-:Y:S01]  /*3690*/  LEA.HI.X.SX32 R31, R9, R23.reuse, 0x1, P1 ;  /* 0x00000017091f7211 */ /* 0x080fe200008f0eff */
[----:B------:R-:W-:Y:S01]  /*36a0*/  CS2R R92, SRZ ;  /* 0x00000000005c7805 */ /* 0x000fe2000001ff00 */
[----:B------:R-:W-:Y:S01]  /*36b0*/  LEA.HI.X.SX32 R29, R10, R23, 0x1, P0 ;  /* 0x000000170a1d7211 */ /* 0x000fe200000f0eff */
[----:B------:R-:W-:Y:S01]  /*36c0*/  CS2R R94, SRZ ;  /* 0x00000000005e7805 */ /* 0x000fe2000001ff00 */
[----:B------:R-:W-:Y:S01]  /*36d0*/  LEA R18, R25, R17, 0x2 ;  /* 0x0000001119127211 */ /* 0x000fe200078e10ff */
[----:B------:R1:W-:Y:S01]  /*36e0*/  STL.64 [R1+0x100], R30 ;  /* 0x0001001e01007387 */ /* 0x0003e20000100a00 */
[----:B------:R-:W-:Y:S01]  /*36f0*/  SHF.L.U32 R19, R248, 0x7, RZ ;  /* 0x00000007f8137819 */ /* 0x000fe200000006ff */
[----:B------:R-:W-:Y:S01]  /*3700*/  CS2R R96, SRZ ;  /* 0x0000000000607805 */ /* 0x000fe2000001ff00 */
[----:B0-----:R-:W-:Y:S01]  /*3710*/  LEA R26, P2, R11, R21, 0x1 ;  /* 0x000000150b1a7211 */ /* 0x001fe200078408ff */
[----:B------:R0:W-:Y:S01]  /*3720*/  STL.64 [R1+0xf8], R28 ;  /* 0x0000f81c01007387 */ /* 0x0001e20000100a00 */
[----:B------:R-:W-:Y:S01]  /*3730*/  LEA R3, R25, R18, 0x2 ;  /* 0x0000001219037211 */ /* 0x000fe200078e10ff */
[----:B------:R-:W-:Y:S01]  /*3740*/  CS2R R98, SRZ ;  /* 0x0000000000627805 */ /* 0x000fe2000001ff00 */
[----:B------:R-:W-:Y:S01]  /*3750*/  LEA.HI.X.SX32 R27, R11, R23, 0x1, P2 ;  /* 0x000000170b1b7211 */ /* 0x000fe200010f0eff */
[----:B------:R-:W-:Y:S01]  /*3760*/  CS2R R100, SRZ ;  /* 0x0000000000647805 */ /* 0x000fe2000001ff00 */
[----:B------:R-:W-:Y:S01]  /*3770*/  LEA R4, R25, R3, 0x2 ;  /* 0x0000000319047211 */ /* 0x000fe200078e10ff */
[----:B------:R-:W-:Y:S01]  /*3780*/  CS2R R102, SRZ ;  /* 0x0000000000667805 */ /* 0x000fe2000001ff00 */
[----:B------:R-:W-:Y:S01]  /*3790*/  LOP3.LUT R19, R19, 0x800, RZ, 0xc0, !PT ;  /* 0x0000080013137812 */ /* 0x000fe200078ec0ff */
[----:B------:R2:W-:Y:S01]  /*37a0*/  STL.64 [R1+0xf0], R26 ;  /* 0x0000f01a01007387 */ /* 0x0005e20000100a00 */
[CC--:B-1----:R-:W-:Y:S01]  /*37b0*/  LEA R30, P0, R12.reuse, R21.reuse, 0x1 ;  /* 0x000000150c1e7211 */ /* 0x0c2fe200078008ff */
[----:B------:R-:W-:Y:S01]  /*37c0*/  CS2R R104, SRZ ;  /* 0x0000000000687805 */ /* 0x000fe2000001ff00 */
[----:B------:R-:W-:Y:S01]  /*37d0*/  LEA R6, R25, R4, 0x2 ;  /* 0x0000000419067211 */ /* 0x000fe200078e10ff */
[----:B------:R-:W-:Y:S01]  /*37e0*/  CS2R R106, SRZ ;  /* 0x00000000006a7805 */ /* 0x000fe2000001ff00 */
[C---:B0-----:R-:W-:Y:S01]  /*37f0*/  LEA R28, P1, R13.reuse, R21, 0x1 ;  /* 0x000000150d1c7211 */ /* 0x041fe200078208ff */
[----:B------:R-:W-:Y:S01]  /*3800*/  CS2R R108, SRZ ;  /* 0x00000000006c7805 */ /* 0x000fe2000001ff00 */
[-C--:B------:R-:W-:Y:S01]  /*3810*/  LEA.HI.X.SX32 R31, R12, R23.reuse, 0x1, P0 ;  /* 0x000000170c1f7211 */ /* 0x080fe200000f0eff */
[----:B------:R-:W-:Y:S01]  /*3820*/  CS2R R110, SRZ ;  /* 0x00000000006e7805 */ /* 0x000fe2000001ff00 */
[----:B------:R-:W-:Y:S01]  /*3830*/  LEA.HI.X.SX32 R29, R13, R23, 0x1, P1 ;  /* 0x000000170d1d7211 */ /* 0x000fe200008f0eff */
[----:B------:R-:W-:Y:S01]  /*3840*/  CS2R R184, SRZ ;  /* 0x0000000000b87805 */ /* 0x000fe2000001ff00 */
[C---:B------:R-:W-:Y:S01]  /*3850*/  LEA R7, R25.reuse, R6, 0x2 ;  /* 0x0000000619077211 */ /* 0x040fe200078e10ff */
[----:B------:R-:W-:Y:S01]  /*3860*/  STL.64 [R1+0xe8], R30 ;  /* 0x0000e81e01007387 */ /* 0x000fe20000100a00 */
[C---:B--2---:R-:W-:Y:S01]  /*3870*/  LEA R26, P2, R14.reuse, R21, 0x1 ;  /* 0x000000150e1a7211 */ /* 0x044fe200078408ff */
[----:B------:R-:W-:Y:S01]  /*3880*/  CS2R R186, SRZ ;  /* 0x0000000000ba7805 */ /* 0x000fe2000001ff00 */
[----:B------:R-:W-:Y:S01]  /*3890*/  LEA R8, R25, R7, 0x2 ;  /* 0x0000000719087211 */ /* 0x000fe200078e10ff */
[----:B------:R0:W-:Y:S01]  /*38a0*/  STL.64 [R1+0xe0], R28 ;  /* 0x0000e01c01007387 */ /* 0x0001e20000100a00 */
[----:B------:R-:W-:Y:S01]  /*38b0*/  LEA.HI.X.SX32 R27, R14, R23, 0x1, P2 ;  /* 0x000000170e1b7211 */ /* 0x000fe200010f0eff */
[----:B------:R-:W-:Y:S01]  /*38c0*/  CS2R R200, SRZ ;  /* 0x0000000000c87805 */ /* 0x000fe2000001ff00 */
[----:B------:R-:W-:Y:S01]  /*38d0*/  LEA R12, P2, R17, R21, 0x1 ;  /* 0x00000015110c7211 */ /* 0x000fe200078408ff */
        /* <DEDUP_REMOVED lines=9> */
[----:B0-----:R-:W-:Y:S01]  /*3970*/  LEA R28, P0, R15, R21, 0x1 ;  /* 0x000000150f1c7211 */ /* 0x001fe200078008ff */
[----:B------:R-:W-:Y:S01]  /*3980*/  CS2R R116, SRZ ;  /* 0x0000000000747805 */ /* 0x000fe2000001ff00 */
[----:B------:R-:W-:Y:S01]  /*3990*/  LEA R11, R25, R10, 0x2 ;  /* 0x0000000a190b7211 */ /* 0x000fe200078e10ff */
[----:B------:R-:W-:Y:S01]  /*39a0*/  CS2R R118, SRZ ;  /* 0x0000000000767805 */ /* 0x000fe2000001ff00 */
[----:B------:R-:W-:Y:S01]  /*39b0*/  LEA.HI.X.SX32 R29, R15, R23, 0x1, P0 ;  /* 0x000000170f1d7211 */ /* 0x000fe200000f0eff */
[----:B------:R-:W-:Y:S01]  /*39c0*/  CS2R R120, SRZ ;  /* 0x0000000000787805 */ /* 0x000fe2000001ff00 */
[----:B-1----:R-:W-:Y:S01]  /*39d0*/  LEA R26, P1, R16, R21, 0x1 ;  /* 0x00000015101a7211 */ /* 0x002fe200078208ff */
[----:B------:R-:W-:Y:S01]  /*39e0*/  CS2R R122, SRZ ;  /* 0x00000000007a7805 */ /* 0x000fe2000001ff00 */
[-C--:B------:R-:W-:Y:S01]  /*39f0*/  LEA.HI.X.SX32 R15, R4, R23.reuse, 0x1, P2 ;  /* 0x00000017040f7211 */ /* 0x080fe200010f0eff */
[----:B------:R0:W-:Y:S01]  /*3a00*/  STL.64 [R1+0xd0], R28 ;  /* 0x0000d01c01007387 */ /* 0x0001e20000100a00 */
[----:B------:R-:W-:Y:S01]  /*3a10*/  LEA.HI.X.SX32 R27, R16, R23, 0x1, P1 ;  /* 0x00000017101b7211 */ /* 0x000fe200008f0eff */
[----:B------:R-:W-:Y:S01]  /*3a20*/  CS2R R124, SRZ ;  /* 0x00000000007c7805 */ /* 0x000fe2000001ff00 */
[----:B------:R-:W-:Y:S01]  /*3a30*/  LOP3.LUT R20, R215, R20, RZ, 0x3c, !PT ;  /* 0x00000014d7147212 */ /* 0x000fe200078e3cff */
[----:B------:R-:W-:Y:S01]  /*3a40*/  CS2R R126, SRZ ;  /* 0x00000000007e7805 */ /* 0x000fe2000001ff00 */
[----:B--2---:R-:W-:Y:S01]  /*3a50*/  LEA R12, R25, R11, 0x2 ;  /* 0x0000000b190c7211 */ /* 0x004fe200078e10ff */
[----:B------:R1:W-:Y:S01]  /*3a60*/  STL.64 [R1+0xc8], R26 ;  /* 0x0000c81a01007387 */ /* 0x0003e20000100a00 */
[----:B------:R-:W-:Y:S01]  /*3a70*/  IADD3 R2, R19, R20, RZ ;  /* 0x0000001413027210 */ /* 0x000fe20007ffe0ff */
[----:B------:R-:W-:Y:S01]  /*3a80*/  CS2R R128, SRZ ;  /* 0x0000000000807805 */ /* 0x000fe2000001ff00 */
[----:B------:R-:W-:Y:S01]  /*3a90*/  LEA R13, R25, R12, 0x2 ;  /* 0x0000000c190d7211 */ /* 0x000fe200078e10ff */
[----:B------:R-:W-:Y:S01]  /*3aa0*/  CS2R R130, SRZ ;  /* 0x0000000000827805 */ /* 0x000fe2000001ff00 */
[--C-:B------:R-:W-:Y:S01]  /*3ab0*/  LOP3.LUT R215, R215, 0x30, R57.reuse, 0x78, !PT ;  /* 0x00000030d7d77812 */ /* 0x100fe200078e7839 */
[----:B------:R-:W-:Y:S01]  /*3ac0*/  CS2R R132, SRZ ;  /* 0x0000000000847805 */ /* 0x000fe2000001ff00 */
[C---:B0-----:R-:W-:Y:S01]  /*3ad0*/  LEA R28, P0, R18.reuse, R21, 0x1 ;  /* 0x00000015121c7211 */ /* 0x041fe200078008ff */
[----:B------:R-:W-:Y:S01]  /*3ae0*/  CS2R R134, SRZ ;  /* 0x0000000000867805 */ /* 0x000fe2000001ff00 */
[----:B------:R-:W-:Y:S01]  /*3af0*/  CS2R R136, SRZ ;  /* 0x0000000000887805 */ /* 0x000fe2000001ff00 */
[----:B------:R-:W-:Y:S01]  /*3b00*/  CS2R R138, SRZ ;  /* 0x00000000008a7805 */ /* 0x000fe2000001ff00 */
[----:B------:R-:W-:Y:S01]  /*3b10*/  LEA.HI.X.SX32 R29, R18, R23, 0x1, P0 ;  /* 0x00000017121d7211 */ /* 0x000fe200000f0eff */
[----:B------:R-:W-:Y:S01]  /*3b20*/  CS2R R140, SRZ ;  /* 0x00000000008c7805 */ /* 0x000fe2000001ff00 */
[CC--:B-1----:R-:W-:Y:S01]  /*3b30*/  LEA R26, P1, R3.reuse, R21.reuse, 0x1 ;  /* 0x00000015031a7211 */ /* 0x0c2fe200078208ff */
[----:B------:R-:W-:Y:S01]  /*3b40*/  CS2R R142, SRZ ;  /* 0x00000000008e7805 */ /* 0x000fe2000001ff00 */
[C---:B------:R-:W-:Y:S01]  /*3b50*/  LEA R18, P0, R6.reuse, R21, 0x1 ;  /* 0x0000001506127211 */ /* 0x040fe200078008ff */
[----:B------:R-:W-:Y:S01]  /*3b60*/  STL.64 [R1+0xb8], R28 ;  /* 0x0000b81c01007387 */ /* 0x000fe20000100a00 */
[----:B------:R-:W-:Y:S01]  /*3b70*/  LEA.HI.X.SX32 R27, R3, R23, 0x1, P1 ;  /* 0x00000017031b7211 */ /* 0x000fe200008f0eff */
[----:B------:R-:W-:Y:S01]  /*3b80*/  CS2R R168, SRZ ;  /* 0x0000000000a87805 */ /* 0x000fe2000001ff00 */
[C---:B------:R-:W-:Y:S01]  /*3b90*/  LEA R16, P1, R7.reuse, R21, 0x1 ;  /* 0x0000001507107211 */ /* 0x040fe200078208ff */
[----:B------:R-:W-:Y:S01]  /*3ba0*/  CS2R R170, SRZ ;  /* 0x0000000000aa7805 */ /* 0x000fe2000001ff00 */
[-C--:B------:R-:W-:Y:S01]  /*3bb0*/  LEA.HI.X.SX32 R19, R6, R23.reuse, 0x1, P0 ;  /* 0x0000001706137211 */ /* 0x080fe200000f0eff */
[----:B------:R-:W-:Y:S01]  /*3bc0*/  STL.64 [R1+0xb0], R26 ;  /* 0x0000b01a01007387 */ /* 0x000fe20000100a00 */
[----:B------:R-:W-:Y:S01]  /*3bd0*/  LEA.HI.X.SX32 R17, R7, R23, 0x1, P1 ;  /* 0x0000001707117211 */ /* 0x000fe200008f0eff */
[----:B------:R-:W-:Y:S01]  /*3be0*/  CS2R R172, SRZ ;  /* 0x0000000000ac7805 */ /* 0x000fe2000001ff00 */
[----:B------:R-:W-:Y:S01]  /*3bf0*/  LEA R3, R25, R13, 0x2 ;  /* 0x0000000d19037211 */ /* 0x000fe200078e10ff */
[----:B------:R0:W-:Y:S01]  /*3c00*/  STL.64 [R1+0xa8], R14 ;  /* 0x0000a80e01007387 */ /* 0x0001e20000100a00 */
[----:B------:R-:W-:Y:S01]  /*3c10*/  CS2R R174, SRZ ;  /* 0x0000000000ae7805 */ /* 0x000fe2000001ff00 */
[----:B------:R-:W-:Y:S01]  /*3c20*/  LOP3.LUT R5, R5, 0x30, R57, 0x78, !PT ;  /* 0x0000003005057812 */ /* 0x000fe200078e7839 */
[----:B------:R-:W-:Y:S01]  /*3c30*/  CS2R R176, SRZ ;  /* 0x0000000000b07805 */ /* 0x000fe2000001ff00 */
[----:B------:R1:W-:Y:S01]  /*3c40*/  STL.64 [R1+0xa0], R18 ;  /* 0x0000a01201007387 */ /* 0x0003e20000100a00 */
[C---:B------:R-:W-:Y:S01]  /*3c50*/  LEA R4, R25.reuse, R3, 0x2 ;  /* 0x0000000319047211 */ /* 0x040fe200078e10ff */
[----:B------:R-:W-:Y:S01]  /*3c60*/  CS2R R178, SRZ ;  /* 0x0000000000b27805 */ /* 0x000fe2000001ff00 */
[----:B------:R-:W-:Y:S01]  /*3c70*/  CS2R R180, SRZ ;  /* 0x0000000000b47805 */ /* 0x000fe2000001ff00 */
[----:B------:R2:W-:Y:S01]  /*3c80*/  STL.64 [R1+0x98], R16 ;  /* 0x0000981001007387 */ /* 0x0005e20000100a00 */
[C---:B------:R-:W-:Y:S01]  /*3c90*/  LEA R6, R25.reuse, R4, 0x2 ;  /* 0x0000000419067211 */ /* 0x040fe200078e10ff */
[----:B------:R-:W-:Y:S01]  /*3ca0*/  CS2R R182, SRZ ;  /* 0x0000000000b67805 */ /* 0x000fe2000001ff00 */
[----:B------:R-:W-:Y:S01]  /*3cb0*/  CS2R R196, SRZ ;  /* 0x0000000000c47805 */ /* 0x000fe2000001ff00 */
[C---:B0-----:R-:W-:Y:S01]  /*3cc0*/  LEA R14, P2, R8.reuse, R21, 0x1 ;  /* 0x00000015080e7211 */ /* 0x041fe200078408ff */
[----:B------:R-:W-:Y:S01]  /*3cd0*/  CS2R R198, SRZ ;  /* 0x0000000000c67805 */ /* 0x000fe2000001ff00 */
[----:B------:R-:W-:Y:S01]  /*3ce0*/  LEA R7, R25, R6, 0x2 ;  /* 0x0000000619077211 */ /* 0x000fe200078e10ff */
[----:B------:R-:W-:Y:S01]  /*3cf0*/  UMOV UR4, URZ ;  /* 0x0000003f00047c82 */ /* 0x000fe20008000000 */
[----:B------:R-:W-:Y:S01]  /*3d00*/  LEA.HI.X.SX32 R15, R8, R23, 0x1, P2 ;  /* 0x00000017080f7211 */ /* 0x000fe200010f0eff */
[----:B------:R-:W-:Y:S01]  /*3d10*/  UMOV UR5, URZ ;  /* 0x0000003f00057c82 */ /* 0x000fe20008000000 */
[----:B-1----:R-:W-:-:S02]  /*3d20*/  LEA R18, P0, R9, R21, 0x1 ;  /* 0x0000001509127211 */ /* 0x002fc400078008ff */
[C---:B--2---:R-:W-:Y:S01]  /*3d30*/  LEA R16, P1, R10.reuse, R21, 0x1 ;  /* 0x000000150a107211 */ /* 0x044fe200078208ff */
[----:B------:R0:W-:Y:S01]  /*3d40*/  STL.64 [R1+0x90], R14 ;  /* 0x0000900e01007387 */ /* 0x0001e20000100a00 */
[-C--:B------:R-:W-:Y:S02]  /*3d50*/  LEA.HI.X.SX32 R19, R9, R23.reuse, 0x1, P0 ;  /* 0x0000001709137211 */ /* 0x080fe400000f0eff */
[----:B------:R-:W-:Y:S02]  /*3d60*/  LEA.HI.X.SX32 R17, R10, R23, 0x1, P1 ;  /* 0x000000170a117211 */ /* 0x000fe400008f0eff */
[C---:B------:R-:W-:Y:S01]  /*3d70*/  LEA R8, R25.reuse, R7, 0x2 ;  /* 0x0000000719087211 */ /* 0x040fe200078e10ff */
[----:B------:R1:W-:Y:S03]  /*3d80*/  STL.64 [R1+0x88], R18 ;  /* 0x0000881201007387 */ /* 0x0003e60000100a00 */
[----:B------:R-:W-:Y:S01]  /*3d90*/  LEA R9, R25, R8, 0x2 ;  /* 0x0000000819097211 */ /* 0x000fe200078e10ff */
[----:B------:R2:W-:Y:S01]  /*3da0*/  STL.64 [R1+0x80], R16 ;  /* 0x0000801001007387 */ /* 0x0005e20000100a00 */
[----:B0-----:R-:W-:-:S04]  /*3db0*/  LEA R14, P2, R11, R21, 0x1 ;  /* 0x000000150b0e7211 */ /* 0x001fc800078408ff */
[----:B------:R-:W-:Y:S02]  /*3dc0*/  LEA.HI.X.SX32 R15, R11, R23, 0x1, P2 ;  /* 0x000000170b0f7211 */ /* 0x000fe400010f0eff */
[CC--:B-1----:R-:W-:Y:S02]  /*3dd0*/  LEA R18, P0, R12.reuse, R21.reuse, 0x1 ;  /* 0x000000150c127211 */ /* 0x0c2fe400078008ff */
[----:B------:R-:W-:Y:S01]  /*3de0*/  MOV R11, 0xff800000 ;  /* 0xff800000000b7802 */ /* 0x000fe20000000f00 */
[----:B------:R0:W-:Y:S01]  /*3df0*/  STL.64 [R1+0x78], R14 ;  /* 0x0000780e01007387 */ /* 0x0001e20000100a00 */
[C---:B--2---:R-:W-:Y:S02]  /*3e00*/  LEA R16, P1, R13.reuse, R21, 0x1 ;  /* 0x000000150d107211 */ /* 0x044fe400078208ff */
[-C--:B------:R-:W-:Y:S02]  /*3e10*/  LEA.HI.X.SX32 R19, R12, R23.reuse, 0x1, P0 ;  /* 0x000000170c137211 */ /* 0x080fe400000f0eff */
[----:B------:R-:W-:-:S03]  /*3e20*/  LEA.HI.X.SX32 R17, R13, R23, 0x1, P1 ;  /* 0x000000170d117211 */ /* 0x000fc600008f0eff */
[----:B------:R-:W-:Y:S01]  /*3e30*/  STL.64 [R1+0x70], R18 ;  /* 0x0000701201007387 */ /* 0x000fe20000100a00 */
[----:B0-----:R-:W-:-:S03]  /*3e40*/  LEA R14, P2, R3, R21, 0x1 ;  /* 0x00000015030e7211 */ /* 0x001fc600078408ff */
[----:B------:R0:W-:Y:S01]  /*3e50*/  STL.64 [R1+0x68], R16 ;  /* 0x0000681001007387 */ /* 0x0001e20000100a00 */
[----:B------:R-:W-:Y:S02]  /*3e60*/  LEA.HI.X.SX32 R15, R3, R23, 0x1, P2 ;  /* 0x00000017030f7211 */ /* 0x000fe400010f0eff */
[----:B------:R-:W-:Y:S02]  /*3e70*/  LEA R12, P2, R7, R21, 0x1 ;  /* 0x00000015070c7211 */ /* 0x000fe400078408ff */
[----:B------:R-:W-:Y:S01]  /*3e80*/  LEA R3, R25, R9, 0x2 ;  /* 0x0000000919037211 */ /* 0x000fe200078e10ff */
[----:B------:R1:W-:Y:S01]  /*3e90*/  STL.64 [R1+0x60], R14 ;  /* 0x0000600e01007387 */ /* 0x0003e20000100a00 */
[----:B------:R-:W-:Y:S02]  /*3ea0*/  LEA.HI.X.SX32 R13, R7, R23, 0x1, P2 ;  /* 0x00000017070d7211 */ /* 0x000fe400010f0eff */
[----:B------:R-:W-:Y:S02]  /*3eb0*/  LEA R10, R25, R3, 0x2 ;  /* 0x00000003190a7211 */ /* 0x000fe400078e10ff */
[----:B0-----:R-:W-:-:S02]  /*3ec0*/  LEA R16, P0, R4, R21, 0x1 ;  /* 0x0000001504107211 */ /* 0x001fc400078008ff */
[----:B------:R-:W-:Y:S02]  /*3ed0*/  MOV R7, c[0x0][0x1a4] ;  /* 0x0000690000077a02 */ /* 0x000fe40000000f00 */
[----:B------:R-:W-:Y:S02]  /*3ee0*/  LEA.HI.X.SX32 R17, R4, R23, 0x1, P0 ;  /* 0x0000001704117211 */ /* 0x000fe400000f0eff */
[----:B------:R-:W-:Y:S01]  /*3ef0*/  LEA R4, R25, R10, 0x2 ;  /* 0x0000000a19047211 */ /* 0x000fe200078e10ff */
[C---:B------:R-:W-:Y:S01]  /*3f00*/  IMAD R56, R7.reuse, 0x22, RZ ;  /* 0x0000002207387824 */ /* 0x040fe200078e02ff */
[C---:B-1----:R-:W-:Y:S01]  /*3f10*/  LEA R14, P1, R6.reuse, R21, 0x1 ;  /* 0x00000015060e7211 */ /* 0x042fe200078208ff */
[----:B------:R0:W-:Y:S01]  /*3f20*/  STL.64 [R1+0x58], R16 ;  /* 0x0000581001007387 */ /* 0x0001e20000100a00 */
[C---:B------:R-:W-:Y:S01]  /*3f30*/  IMAD R40, R7.reuse, 0x12, RZ ;  /* 0x0000001207287824 */ /* 0x040fe200078e02ff */
[C---:B------:R-:W-:Y:S01]  /*3f40*/  LEA R44, R7.reuse, R7, 0x4 ;  /* 0x00000007072c7211 */ /* 0x040fe200078e20ff */
[C---:B------:R-:W-:Y:S01]  /*3f50*/  IMAD R55, R7.reuse, 0x24, RZ ;  /* 0x0000002407377824 */ /* 0x040fe200078e02ff */
[----:B------:R-:W-:Y:S01]  /*3f60*/  LEA.HI.X.SX32 R15, R6, R23, 0x1, P1 ;  /* 0x00000017060f7211 */ /* 0x000fe200008f0eff */
[----:B------:R-:W-:Y:S01]  /*3f70*/  IMAD R42, R7, 0x9, RZ ;  /* 0x00000009072a7824 */ /* 0x000fe200078e02ff */
[----:B------:R-:W-:Y:S01]  /*3f80*/  LEA R6, R25, R4, 0x2 ;  /* 0x0000000419067211 */ /* 0x000fe200078e10ff */
[C---:B------:R-:W-:Y:S01]  /*3f90*/  IMAD R53, R7.reuse, 0x26, RZ ;  /* 0x0000002607357824 */ /* 0x040fe200078e02ff */
[----:B------:R-:W-:Y:S01]  /*3fa0*/  IADD3 R146, P5, R56, R216, RZ ;  /* 0x000000d838927210 */ /* 0x000fe20007fbe0ff */
[----:B------:R1:W-:Y:S01]  /*3fb0*/  STL.64 [R1+0x50], R14 ;  /* 0x0000500e01007387 */ /* 0x0003e20000100a00 */
[C---:B------:R-:W-:Y:S01]  /*3fc0*/  IMAD R31, R7.reuse, 0x14, RZ ;  /* 0x00000014071f7824 */ /* 0x040fe200078e02ff */
[C---:B------:R-:W-:Y:S01]  /*3fd0*/  LEA R35, R7.reuse, R7, 0x2 ;  /* 0x0000000707237211 */ /* 0x040fe200078e10ff */
[C---:B------:R-:W-:Y:S01]  /*3fe0*/  IMAD R38, R7.reuse, 0x13, RZ ;  /* 0x0000001307267824 */ /* 0x040fe200078e02ff */
[----:B0-----:R-:W-:Y:S01]  /*3ff0*/  LEA R16, P0, R8, R21, 0x1 ;  /* 0x0000001508107211 */ /* 0x001fe200078008ff */
[----:B------:R0:W-:Y:S01]  /*4000*/  STL.64 [R1+0x48], R12 ;  /* 0x0000480c01007387 */ /* 0x0001e20000100a00 */
[----:B------:R-:W-:Y:S01]  /*4010*/  LEA.HI.X.SX32 R147, R44, R217, 0x1, P5 ;  /* 0x000000d92c937211 */ /* 0x000fe200028f0eff */
[C---:B------:R-:W-:Y:S01]  /*4020*/  IMAD R34, R7.reuse, 0xa, RZ ;  /* 0x0000000a07227824 */ /* 0x040fe200078e02ff */
[----:B------:R-:W-:Y:S01]  /*4030*/  LEA.HI.X.SX32 R17, R8, R23, 0x1, P0 ;  /* 0x0000001708117211 */ /* 0x000fe200000f0eff */
[C---:B------:R-:W-:Y:S01]  /*4040*/  IMAD R26, R7.reuse, 0x16, RZ ;  /* 0x00000016071a7824 */ /* 0x040fe200078e02ff */
[C---:B------:R-:W-:Y:S01]  /*4050*/  LEA R41, R7.reuse, -R7, 0x3 ;  /* 0x8000000707297211 */ /* 0x040fe200078e18ff */
[----:B------:R-:W-:Y:S01]  /*4060*/  IMAD R51, R7, 0x28, RZ ;  /* 0x0000002807337824 */ /* 0x000fe200078e02ff */
[-C--:B-1----:R-:W-:Y:S01]  /*4070*/  LEA R14, P1, R9, R21.reuse, 0x1 ;  /* 0x00000015090e7211 */ /* 0x082fe200078208ff */
[----:B------:R1:W-:Y:S01]  /*4080*/  STL.64 [R1+0x40], R16 ;  /* 0x0000401001007387 */ /* 0x0003e20000100a00 */
[C---:B------:R-:W-:Y:S01]  /*4090*/  IMAD R49, R7.reuse, 0x2a, RZ ;  /* 0x0000002a07317824 */ /* 0x040fe200078e02ff */
[C---:B------:R-:W-:Y:S01]  /*40a0*/  SHF.L.U32 R54, R7.reuse, 0x2, RZ ;  /* 0x0000000207367819 */ /* 0x040fe200000006ff */
[----:B------:R-:W-:Y:S01]  /*40b0*/  IMAD R46, R7, 0x2c, RZ ;  /* 0x0000002c072e7824 */ /* 0x000fe200078e02ff */
[----:B0-----:R-:W-:Y:S01]  /*40c0*/  LEA R12, P2, R3, R21, 0x1 ;  /* 0x00000015030c7211 */ /* 0x001fe200078408ff */
[----:B------:R-:W-:Y:S01]  /*40d0*/  IMAD R28, R7, 0xb, RZ ;  /* 0x0000000b071c7824 */ /* 0x000fe200078e02ff */
[-C--:B------:R-:W-:Y:S01]  /*40e0*/  LEA.HI.X.SX32 R15, R9, R23.reuse, 0x1, P1 ;  /* 0x00000017090f7211 */ /* 0x080fe200008f0eff */
[----:B------:R-:W-:Y:S01]  /*40f0*/  IMAD R43, R7, 0x2e, RZ ;  /* 0x0000002e072b7824 */ /* 0x000fe200078e02ff */
[----:B------:R-:W-:Y:S01]  /*4100*/  LEA.HI.X.SX32 R13, R3, R23, 0x1, P2 ;  /* 0x00000017030d7211 */ /* 0x000fe200010f0eff */
[----:B------:R-:W-:Y:S01]  /*4110*/  IMAD R19, R7, 0x6, RZ ;  /* 0x0000000607137824 */ /* 0x000fe200078e02ff */
[----:B------:R-:W-:Y:S01]  /*4120*/  LEA R3, R25, R6, 0x2 ;  /* 0x0000000619037211 */ /* 0x000fe200078e10ff */
[----:B------:R0:W-:Y:S01]  /*4130*/  STL.64 [R1+0x38], R14 ;  /* 0x0000380e01007387 */ /* 0x0001e20000100a00 */
[CC--:B-1----:R-:W-:Y:S01]  /*4140*/  LEA R16, P0, R10.reuse, R21.reuse, 0x1 ;  /* 0x000000150a107211 */ /* 0x0c2fe200078008ff */
[----:B------:R-:W-:Y:S01]  /*4150*/  IMAD R29, R7, 0x15, RZ ;  /* 0x00000015071d7824 */ /* 0x000fe200078e02ff */
[----:B------:R-:W-:Y:S01]  /*4160*/  LEA R8, P3, R3, R21, 0x1 ;  /* 0x0000001503087211 */ /* 0x000fe200078608ff */
[----:B------:R1:W-:Y:S01]  /*4170*/  STL.64 [R1+0x30], R12 ;  /* 0x0000300c01007387 */ /* 0x0003e20000100a00 */
[-C--:B------:R-:W-:Y:S01]  /*4180*/  LEA.HI.X.SX32 R17, R10, R23.reuse, 0x1, P0 ;  /* 0x000000170a117211 */ /* 0x080fe200000f0eff */
[----:B------:R-:W-:Y:S01]  /*4190*/  IMAD R24, R7, 0x17, RZ ;  /* 0x0000001707187824 */ /* 0x000fe200078e02ff */
[----:B------:R-:W-:Y:S01]  /*41a0*/  LEA.HI.X.SX32 R9, R3, R23, 0x1, P3 ;  /* 0x0000001703097211 */ /* 0x000fe200018f0eff */
[C---:B------:R-:W-:Y:S01]  /*41b0*/  IMAD R37, R7.reuse, 0x30, RZ ;  /* 0x0000003007257824 */ /* 0x040fe200078e02ff */
[----:B------:R-:W-:Y:S01]  /*41c0*/  MOV R10, 0x3f800000 ;  /* 0x3f800000000a7802 */ /* 0x000fe20000000f00 */
[----:B------:R2:W-:Y:S01]  /*41d0*/  STL.64 [R1+0x28], R16 ;  /* 0x0000281001007387 */ /* 0x0005e20000100a00 */
[-C--:B------:R-:W-:Y:S01]  /*41e0*/  IADD3 R154, P0, R40, R216.reuse, RZ ;  /* 0x000000d8289a7210 */ /* 0x080fe20007f1e0ff */
[C---:B------:R-:W-:Y:S01]  /*41f0*/  IMAD R18, R7.reuse, 0xc, RZ ;  /* 0x0000000c07127824 */ /* 0x040fe200078e02ff */
[-C--:B0-----:R-:W-:Y:S01]  /*4200*/  LEA R14, P1, R4, R21.reuse, 0x1 ;  /* 0x00000015040e7211 */ /* 0x081fe200078208ff */
[----:B------:R-:W-:Y:S01]  /*4210*/  IMAD R36, R7, 0x32, RZ ;  /* 0x0000003207247824 */ /* 0x000fe200078e02ff */
[-C--:B------:R-:W-:Y:S01]  /*4220*/  IADD3 R148, P3, R55, R216.reuse, RZ ;  /* 0x000000d837947210 */ /* 0x080fe20007f7e0ff */
[C---:B------:R-:W-:Y:S01]  /*4230*/  IMAD R22, R7.reuse, 0x38, RZ ;  /* 0x0000003807167824 */ /* 0x040fe200078e02ff */
[----:B-1----:R-:W-:Y:S01]  /*4240*/  LEA R12, P2, R6, R21, 0x1 ;  /* 0x00000015060c7211 */ /* 0x002fe200078408ff */
[C---:B------:R-:W-:Y:S01]  /*4250*/  IMAD R21, R7.reuse, 0x3, RZ ;  /* 0x0000000307157824 */ /* 0x040fe200078e02ff */
[-C--:B------:R-:W-:Y:S01]  /*4260*/  LEA.HI.X.SX32 R15, R4, R23.reuse, 0x1, P1 ;  /* 0x00000017040f7211 */ /* 0x080fe200008f0eff */
[C---:B------:R-:W-:Y:S01]  /*4270*/  IMAD R27, R7.reuse, 0x19, RZ ;  /* 0x00000019071b7824 */ /* 0x040fe200078e02ff */
[----:B------:R-:W-:Y:S01]  /*4280*/  LEA.HI.X.SX32 R13, R6, R23, 0x1, P2 ;  /* 0x00000017060d7211 */ /* 0x000fe200010f0eff */
[C---:B--2---:R-:W-:Y:S01]  /*4290*/  IMAD R16, R7.reuse, 0x18, RZ ;  /* 0x0000001807107824 */ /* 0x044fe200078e02ff */
[-C--:B------:R-:W-:Y:S01]  /*42a0*/  LEA.HI.X.SX32 R155, R42, R217.reuse, 0x1, P0 ;  /* 0x000000d92a9b7211 */ /* 0x080fe200000f0eff */
[----:B------:R-:W-:Y:S01]  /*42b0*/  STL.64 [R1+0x20], R14 ;  /* 0x0000200e01007387 */ /* 0x000fe20000100a00 */
[-C--:B------:R-:W-:Y:S01]  /*42c0*/  LEA.HI.X.SX32 R149, R40, R217.reuse, 0x1, P3 ;  /* 0x000000d928957211 */ /* 0x080fe200018f0eff */
[----:B------:R-:W-:Y:S01]  /*42d0*/  IMAD R23, R7, 0x3c, RZ ;  /* 0x0000003c07177824 */ /* 0x000fe200078e02ff */
[-C--:B------:R-:W-:Y:S01]  /*42e0*/  IADD3 R58, P1, R53, R216.reuse, RZ ;  /* 0x000000d8353a7210 */ /* 0x080fe20007f3e0ff */
[----:B------:R0:W-:Y:S01]  /*42f0*/  STL.64 [R1+0x18], R12 ;  /* 0x0000180c01007387 */ /* 0x0001e20000100a00 */
[-C--:B------:R-:W-:Y:S01]  /*4300*/  IADD3 R152, P2, R51, R216.reuse, RZ ;  /* 0x000000d833987210 */ /* 0x080fe20007f5e0ff */
[----:B------:R-:W-:Y:S01]  /*4310*/  IMAD R33, R7, 0xd, RZ ;  /* 0x0000000d07217824 */ /* 0x000fe200078e02ff */
[-C--:B------:R-:W-:Y:S01]  /*4320*/  LEA.HI.X.SX32 R59, R38, R217.reuse, 0x1, P1 ;  /* 0x000000d9263b7211 */ /* 0x080fe200008f0eff */
[----:B------:R1:W-:Y:S01]  /*4330*/  STL.64 [R1+0x10], R8 ;  /* 0x0000100801007387 */ /* 0x0003e20000100a00 */
[-C--:B------:R-:W-:Y:S01]  /*4340*/  IADD3 R150, P4, R49, R216.reuse, RZ ;  /* 0x000000d831967210 */ /* 0x080fe20007f9e0ff */
[C---:B------:R-:W-:Y:S01]  /*4350*/  IMAD R32, R7.reuse, 0x34, RZ ;  /* 0x0000003407207824 */ /* 0x040fe200078e02ff */
[-C--:B------:R-:W-:Y:S01]  /*4360*/  IADD3 R144, P6, R46, R216.reuse, RZ ;  /* 0x000000d82e907210 */ /* 0x080fe20007fde0ff */
[----:B------:R-:W-:Y:S01]  /*4370*/  IMAD R30, R7, 0x36, RZ ;  /* 0x00000036071e7824 */ /* 0x000fe200078e02ff */
[-C--:B------:R-:W-:Y:S01]  /*4380*/  LEA.HI.X.SX32 R153, R31, R217.reuse, 0x1, P2 ;  /* 0x000000d91f997211 */ /* 0x080fe200010f0eff */
[----:B------:R-:W-:Y:S01]  /*4390*/  IMAD R39, R7, 0x1b, RZ ;  /* 0x0000001b07277824 */ /* 0x000fe200078e02ff */
[-C--:B------:R-:W-:Y:S01]  /*43a0*/  LEA.HI.X.SX32 R151, R29, R217.reuse, 0x1, P4 ;  /* 0x000000d91d977211 */ /* 0x080fe200020f0eff */
[C---:B0-----:R-:W-:Y:S01]  /*43b0*/  IMAD R12, R7.reuse, 0x1a, RZ ;  /* 0x0000001a070c7824 */ /* 0x041fe200078e02ff */
[----:B------:R-:W-:Y:S01]  /*43c0*/  LEA.HI.X.SX32 R145, R26, R217, 0x1, P6 ;  /* 0x000000d91a917211 */ /* 0x000fe200030f0eff */
[C---:B------:R-:W-:Y:S01]  /*43d0*/  IMAD R13, R7.reuse, 0xe, RZ ;  /* 0x0000000e070d7824 */ /* 0x040fe200078e02ff */
[----:B------:R-:W-:Y:S01]  /*43e0*/  IADD3 R30, P4, R30, R216, RZ ;  /* 0x000000d81e1e7210 */ /* 0x000fe20007f9e0ff */
[C---:B------:R-:W-:Y:S01]  /*43f0*/  IMAD R14, R7.reuse, 0x1c, RZ ;  /* 0x0000001c070e7824 */ /* 0x040fe200078e02ff */
[----:B-1----:R-:W-:Y:S01]  /*4400*/  MOV R8, 0x3f800000 ;  /* 0x3f80000000087802 */ /* 0x002fe20000000f00 */
[C---:B------:R-:W-:Y:S01]  /*4410*/  IMAD R20, R7.reuse, 0x3a, RZ ;  /* 0x0000003a07147824 */ /* 0x040fe200078e02ff */
[----:B------:R-:W-:Y:S01]  /*4420*/  MOV R9, 0x3f800000 ;  /* 0x3f80000000097802 */ /* 0x000fe20000000f00 */
[C---:B------:R-:W-:Y:S01]  /*4430*/  IMAD R25, R7.reuse, 0x3e, RZ ;  /* 0x0000003e07197824 */ /* 0x040fe200078e02ff */
[C---:B------:R-:W-:Y:S01]  /*4440*/  SHF.L.U32 R17, R7.reuse, 0x1, RZ ;  /* 0x0000000107117819 */ /* 0x040fe200000006ff */
[----:B------:R-:W-:Y:S01]  /*4450*/  STL [R1+0xc], R8 ;  /* 0x00000c0801007387 */ /* 0x000fe20000100800 */
[C---:B------:R-:W-:Y:S01]  /*4460*/  IMAD R45, R7.reuse, 0x1d, RZ ;  /* 0x0000001d072d7824 */ /* 0x040fe200078e02ff */
[C---:B------:R-:W-:Y:S01]  /*4470*/  SHF.L.U32 R52, R7.reuse, 0x3, RZ ;  /* 0x0000000307347819 */ /* 0x040fe200000006ff */
[C---:B------:R-:W-:Y:S01]  /*4480*/  IMAD R15, R7.reuse, 0x1e, RZ ;  /* 0x0000001e070f7824 */ /* 0x040fe200078e02ff */
[----:B------:R0:W-:Y:S01]  /*4490*/  STL [R1+0x8], R10 ;  /* 0x0000080a01007387 */ /* 0x0001e20000100800 */
[C---:B------:R-:W-:Y:S01]  /*44a0*/  IMAD R47, R7.reuse, 0xf, RZ ;  /* 0x0000000f072f7824 */ /* 0x040fe200078e02ff */
[----:B------:R-:W-:-:S02]  /*44b0*/  SHF.L.U32 R50, R7, 0x4, RZ ;  /* 0x0000000407327819 */ /* 0x000fc400000006ff */
[----:B------:R1:W-:Y:S01]  /*44c0*/  STL [R1+0x4], R9 ;  /* 0x0000040901007387 */ /* 0x0003e20000100800 */
[----:B------:R-:W-:Y:S02]  /*44d0*/  LEA R48, R7, -R7, 0x5 ;  /* 0x8000000707307211 */ /* 0x000fe400078e28ff */
[----:B------:R-:W-:Y:S01]  /*44e0*/  SHF.R.S32.HI R6, RZ, 0x6, R248 ;  /* 0x00000006ff067819 */ /* 0x000fe200000114f8 */
[----:B------:R2:W-:Y:S01]  /*44f0*/  STL [R1], R8 ;  /* 0x0000000801007387 */ /* 0x0005e20000100800 */
[----:B------:R-:W-:Y:S02]  /*4500*/  MOV R4, RZ ;  /* 0x000000ff00047202 */ /* 0x000fe40000000f00 */
[----:B------:R-:W-:Y:S01]  /*4510*/  SGXT R6, R6, 0x1 ;  /* 0x000000010606781a */ /* 0x000fe20000000200 */
[----:B------:R3:W-:Y:S01]  /*4520*/  STL.64 [R1+0x180], R146 ;  /* 0x0001809201007387 */ /* 0x0007e20000100a00 */
[----:B------:R-:W-:Y:S02]  /*4530*/  MOV R3, RZ ;  /* 0x000000ff00037202 */ /* 0x000fe40000000f00 */
[----:B------:R-:W-:Y:S01]  /*4540*/  LOP3.LUT R6, R6, 0x90, RZ, 0xc0, !PT ;  /* 0x0000009006067812 */ /* 0x000fe200078ec0ff */
[----:B------:R4:W-:Y:S01]  /*4550*/  STL.64 [R1+0x1c0], R154 ;  /* 0x0001c09a01007387 */ /* 0x0009e20000100a00 */
[----:B0-----:R-:W-:-:S02]  /*4560*/  MOV R10, 0xff800000 ;  /* 0xff800000000a7802 */ /* 0x001fc40000000f00 */
[----:B------:R-:W-:Y:S01]  /*4570*/  LOP3.LUT R6, R6, 0x7e, R57, 0x78, !PT ;  /* 0x0000007e06067812 */ /* 0x000fe200078e7839 */
[----:B------:R0:W-:Y:S01]  /*4580*/  STL.64 [R1+0x178], R148 ;  /* 0x0001789401007387 */ /* 0x0001e20000100a00 */
[----:B-1----:R-:W-:Y:S02]  /*4590*/  MOV R9, 0xff800000 ;  /* 0xff80000000097802 */ /* 0x002fe40000000f00 */
[----:B--2---:R-:W-:Y:S01]  /*45a0*/  MOV R8, 0xff800000 ;  /* 0xff80000000087802 */ /* 0x004fe20000000f00 */
[----:B------:R1:W-:Y:S01]  /*45b0*/  STL.64 [R1+0x170], R58 ;  /* 0x0001703a01007387 */ /* 0x0003e20000100a00 */
[-C--:B---3--:R-:W-:Y:S02]  /*45c0*/  IADD3 R146, P5, R43, R216.reuse, RZ ;  /* 0x000000d82b927210 */ /* 0x088fe40007fbe0ff */
[----:B----4-:R-:W-:Y:S02]  /*45d0*/  IADD3 R154, P0, R34, R216, RZ ;  /* 0x000000d8229a7210 */ /* 0x010fe40007f1e0ff */
[----:B------:R-:W-:-:S02]  /*45e0*/  LEA.HI.X.SX32 R147, R24, R217, 0x1, P5 ;  /* 0x000000d918937211 */ /* 0x000fc400028f0eff */
[-C--:B0-----:R-:W-:Y:S02]  /*45f0*/  IADD3 R148, P3, R31, R216.reuse, RZ ;  /* 0x000000d81f947210 */ /* 0x081fe40007f7e0ff */
[-C--:B------:R-:W-:Y:S02]  /*4600*/  LEA.HI.X.SX32 R155, R35, R217.reuse, 0x1, P0 ;  /* 0x000000d9239b7211 */ /* 0x080fe400000f0eff */
[-C--:B------:R-:W-:Y:S02]  /*4610*/  LEA.HI.X.SX32 R149, R34, R217.reuse, 0x1, P3 ;  /* 0x000000d922957211 */ /* 0x080fe400018f0eff */
[-C--:B-1----:R-:W-:Y:S02]  /*4620*/  IADD3 R58, P1, R37, R216.reuse, RZ ;  /* 0x000000d8253a7210 */ /* 0x082fe40007f3e0ff */
[----:B------:R-:W-:Y:S01]  /*4630*/  IADD3 R42, P0, R36, R216, RZ ;  /* 0x000000d8242a7210 */ /* 0x000fe20007f1e0ff */
[----:B------:R0:W-:Y:S01]  /*4640*/  STL.64 [R1+0x1b8], R148 ;  /* 0x0001b89401007387 */ /* 0x0001e20000100a00 */
[----:B------:R-:W-:-:S02]  /*4650*/  LEA.HI.X.SX32 R59, R16, R217, 0x1, P1 ;  /* 0x000000d9103b7211 */ /* 0x000fc400008f0eff */
[-C--:B------:R-:W-:Y:S01]  /*4660*/  LEA.HI.X.SX32 R43, R27, R217.reuse, 0x1, P0 ;  /* 0x000000d91b2b7211 */ /* 0x080fe200000f0eff */
[----:B------:R-:W-:Y:S01]  /*4670*/  STL.64 [R1+0x1e0], R154 ;  /* 0x0001e09a01007387 */ /* 0x000fe20000100a00 */
[-C--:B------:R-:W-:Y:S02]  /*4680*/  IADD3 R36, P2, R32, R216.reuse, RZ ;  /* 0x000000d820247210 */ /* 0x080fe40007f5e0ff */
[-C--:B------:R-:W-:Y:S01]  /*4690*/  LEA.HI.X.SX32 R31, R39, R217.reuse, 0x1, P4 ;  /* 0x000000d9271f7211 */ /* 0x080fe200020f0eff */
[----:B------:R-:W-:Y:S01]  /*46a0*/  STL.64 [R1+0x168], R152 ;  /* 0x0001689801007387 */ /* 0x000fe20000100a00 */
[-C--:B------:R-:W-:Y:S02]  /*46b0*/  LEA.HI.X.SX32 R37, R12, R217.reuse, 0x1, P2 ;  /* 0x000000d90c257211 */ /* 0x080fe400010f0eff */
[-C--:B0-----:R-:W-:Y:S01]  /*46c0*/  IADD3 R148, P3, R26, R216.reuse, RZ ;  /* 0x000000d81a947210 */ /* 0x081fe20007f7e0ff */
[----:B------:R-:W-:Y:S03]  /*46d0*/  STL.64 [R1+0x160], R150 ;  /* 0x0001609601007387 */ /* 0x000fe60000100a00 */
[----:B------:R-:W-:Y:S01]  /*46e0*/  LEA.HI.X.SX32 R149, R28, R217, 0x1, P3 ;  /* 0x000000d91c957211 */ /* 0x000fe200018f0eff */
[----:B------:R0:W-:Y:S01]  /*46f0*/  STL.64 [R1+0x158], R144 ;  /* 0x0001589001007387 */ /* 0x0001e20000100a00 */
[----:B------:R-:W-:-:S02]  /*4700*/  IADD3 R34, P3, R19, R216, RZ ;  /* 0x000000d813227210 */ /* 0x000fc40007f7e0ff */
[----:B------:R-:W-:Y:S01]  /*4710*/  IADD3 R28, P5, R16, R216, RZ ;  /* 0x000000d8101c7210 */ /* 0x000fe20007fbe0ff */
[----:B------:R-:W-:Y:S01]  /*4720*/  STL.64 [R1+0x1b0], R148 ;  /* 0x0001b09401007387 */ /* 0x000fe20000100a00 */
[-C--:B------:R-:W-:Y:S02]  /*4730*/  LEA.HI.X.SX32 R35, R21, R217.reuse, 0x1, P3 ;  /* 0x000000d915237211 */ /* 0x080fe400018f0eff */
[----:B------:R-:W-:-:S03]  /*4740*/  LEA.HI.X.SX32 R29, R18, R217, 0x1, P5 ;  /* 0x000000d9121d7211 */ /* 0x000fc600028f0eff */
[----:B------:R1:W-:Y:S01]  /*4750*/  STL.64 [R1+0x1f0], R34 ;  /* 0x0001f02201007387 */ /* 0x0003e20000100a00 */
[----:B0-----:R-:W-:-:S03]  /*4760*/  IADD3 R144, P6, R18, R216, RZ ;  /* 0x000000d812907210 */ /* 0x001fc60007fde0ff */
[----:B------:R0:W-:Y:S01]  /*4770*/  STL.64 [R1+0x150], R146 ;  /* 0x0001509201007387 */ /* 0x0001e20000100a00 */
[-C--:B------:R-:W-:Y:S02]  /*4780*/  IADD3 R18, P0, R25, R216.reuse, RZ ;  /* 0x000000d819127210 */ /* 0x080fe40007f1e0ff */
[-C--:B------:R-:W-:Y:S01]  /*4790*/  LEA.HI.X.SX32 R145, R19, R217.reuse, 0x1, P6 ;  /* 0x000000d913917211 */ /* 0x080fe200030f0eff */
[----:B------:R2:W-:Y:S01]  /*47a0*/  STL.64 [R1+0x1a8], R28 ;  /* 0x0001a81c01007387 */ /* 0x0005e20000100a00 */
[-C--:B------:R-:W-:Y:S02]  /*47b0*/  IADD3 R20, P6, R20, R216.reuse, RZ ;  /* 0x000000d814147210 */ /* 0x080fe40007fde0ff */
[-C--:B------:R-:W-:Y:S01]  /*47c0*/  LEA.HI.X.SX32 R19, R48, R217.reuse, 0x1, P0 ;  /* 0x000000d930137211 */ /* 0x080fe200000f0eff */
[----:B------:R3:W-:Y:S01]  /*47d0*/  STL.64 [R1+0x1d8], R144 ;  /* 0x0001d89001007387 */ /* 0x0007e20000100a00 */
[-C--:B-1----:R-:W-:Y:S02]  /*47e0*/  IADD3 R34, P3, R22, R216.reuse, RZ ;  /* 0x000000d816227210 */ /* 0x082fe40007f7e0ff */
[-C--:B------:R-:W-:Y:S01]  /*47f0*/  IADD3 R22, P1, R12, R216.reuse, RZ ;  /* 0x000000d80c167210 */ /* 0x080fe20007f3e0ff */
[----:B------:R-:W-:Y:S01]  /*4800*/  STL.64 [R1+0x148], R58 ;  /* 0x0001483a01007387 */ /* 0x000fe20000100a00 */
[-C--:B------:R-:W-:Y:S01]  /*4810*/  LEA.HI.X.SX32 R21, R45, R217.reuse, 0x1, P6 ;  /* 0x000000d92d157211 */ /* 0x080fe200030f0eff */
[----:B0-----:R-:W-:Y:S01]  /*4820*/  CS2R R146, SRZ ;  /* 0x0000000000927805 */ /* 0x001fe2000001ff00 */
[----:B------:R-:W-:Y:S01]  /*4830*/  LEA.HI.X.SX32 R35, R14, R217, 0x1, P3 ;  /* 0x000000d90e237211 */ /* 0x000fe200018f0eff */
[----:B------:R-:W-:Y:S01]  /*4840*/  STL.64 [R1+0x140], R42 ;  /* 0x0001402a01007387 */ /* 0x000fe20000100a00 */
[----:B--2---:R-:W-:-:S02]  /*4850*/  IADD3 R28, P5, R23, R216, RZ ;  /* 0x000000d8171c7210 */ /* 0x004fc40007fbe0ff */
[-C--:B------:R-:W-:Y:S01]  /*4860*/  LEA.HI.X.SX32 R23, R33, R217.reuse, 0x1, P1 ;  /* 0x000000d921177211 */ /* 0x080fe200008f0eff */
[----:B---3--:R-:W-:Y:S01]  /*4870*/  CS2R R144, SRZ ;  /* 0x0000000000907805 */ /* 0x008fe2000001ff00 */
[-C--:B------:R-:W-:Y:S02]  /*4880*/  IADD3 R24, P1, R13, R216.reuse, RZ ;  /* 0x000000d80d187210 */ /* 0x080fe40007f3e0ff */
[-C--:B------:R-:W-:Y:S01]  /*4890*/  LEA.HI.X.SX32 R29, R15, R217.reuse, 0x1, P5 ;  /* 0x000000d90f1d7211 */ /* 0x080fe200028f0eff */
[----:B------:R0:W-:Y:S01]  /*48a0*/  STL.64 [R1+0x1a0], R22 ;  /* 0x0001a01601007387 */ /* 0x0001e20000100a00 */
[-C--:B------:R-:W-:Y:S02]  /*48b0*/  LEA.HI.X.SX32 R25, R41, R217.reuse, 0x1, P1 ;  /* 0x000000d929197211 */ /* 0x080fe400008f0eff */
[-C--:B------:R-:W-:Y:S01]  /*48c0*/  IADD3 R26, P1, R17, R216.reuse, RZ ;  /* 0x000000d8111a7210 */ /* 0x080fe20007f3e0ff */
[----:B------:R1:W-:Y:S03]  /*48d0*/  STL.64 [R1+0x130], R30 ;  /* 0x0001301e01007387 */ /* 0x0003e60000100a00 */
[----:B------:R-:W-:Y:S01]  /*48e0*/  LEA.HI.X.SX32 R27, R7, R217, 0x1, P1 ;  /* 0x000000d9071b7211 */ /* 0x000fe200008f0eff */
[----:B------:R-:W-:Y:S01]  /*48f0*/  STL.64 [R1+0x138], R36 ;  /* 0x0001382401007387 */ /* 0x000fe20000100a00 */
[----:B0-----:R-:W-:-:S03]  /*4900*/  IADD3 R22, P2, R14, R216, RZ ;  /* 0x000000d80e167210 */ /* 0x001fc60007f5e0ff */
[----:B------:R0:W-:Y:S01]  /*4910*/  STL.64 [R1+0x1d0], R24 ;  /* 0x0001d01801007387 */ /* 0x0001e20000100a00 */
[----:B------:R-:W-:Y:S02]  /*4920*/  LEA.HI.X.SX32 R23, R13, R217, 0x1, P2 ;  /* 0x000000d90d177211 */ /* 0x000fe400010f0eff */
[----:B-1----:R-:W-:-:S03]  /*4930*/  IADD3 R30, P4, R15, R216, RZ ;  /* 0x000000d80f1e7210 */ /* 0x002fc60007f9e0ff */
[----:B------:R1:W-:Y:S01]  /*4940*/  STL.64 [R1+0x198], R22 ;  /* 0x0001981601007387 */ /* 0x0003e20000100a00 */
[-C--:B------:R-:W-:Y:S02]  /*4950*/  LEA.HI.X.SX32 R31, R47, R217.reuse, 0x1, P4 ;  /* 0x000000d92f1f7211 */ /* 0x080fe400020f0eff */
[CC--:B------:R-:W-:Y:S01]  /*4960*/  LEA R12, P4, R7.reuse, R216.reuse, 0x5 ;  /* 0x000000d8070c7211 */ /* 0x0c0fe200078828ff */
[----:B------:R2:W-:Y:S01]  /*4970*/  STL.64 [R1+0x120], R20 ;  /* 0x0001201401007387 */ /* 0x0005e20000100a00 */
[-C--:B0-----:R-:W-:Y:S02]  /*4980*/  LEA R24, P2, R7, R216.reuse, 0x2 ;  /* 0x000000d807187211 */ /* 0x081fe400078410ff */
[-C--:B------:R-:W-:Y:S01]  /*4990*/  LEA.HI.X.SX32 R13, R50, R217.reuse, 0x1, P4 ;  /* 0x000000d9320d7211 */ /* 0x080fe200020f0eff */
[----:B------:R-:W-:Y:S01]  /*49a0*/  STL.64 [R1+0x128], R34 ;  /* 0x0001282201007387 */ /* 0x000fe20000100a00 */
[----:B------:R-:W-:Y:S02]  /*49b0*/  LEA.HI.X.SX32 R25, R17, R217, 0x1, P2 ;  /* 0x000000d911197211 */ /* 0x000fe400010f0eff */
[CC--:B-1----:R-:W-:Y:S01]  /*49c0*/  LEA R22, P3, R7.reuse, R216.reuse, 0x3 ;  /* 0x000000d807167211 */ /* 0x0c2fe200078618ff */
[----:B------:R-:W-:Y:S01]  /*49d0*/  STL.64 [R1+0x190], R30 ;  /* 0x0001901e01007387 */ /* 0x000fe20000100a00 */
[----:B--2---:R-:W-:-:S03]  /*49e0*/  LEA R20, P6, R7, R216, 0x4 ;  /* 0x000000d807147211 */ /* 0x004fc600078c20ff */
[----:B------:R-:W-:Y:S01]  /*49f0*/  STL.64 [R1+0x118], R28 ;  /* 0x0001181c01007387 */ /* 0x000fe20000100a00 */
[-C--:B------:R-:W-:Y:S02]  /*4a00*/  LEA.HI.X.SX32 R23, R54, R217.reuse, 0x1, P3 ;  /* 0x000000d936177211 */ /* 0x080fe400018f0eff */
[----:B------:R-:W-:Y:S01]  /*4a10*/  LEA.HI.X.SX32 R21, R52, R217, 0x1, P6 ;  /* 0x000000d934157211 */ /* 0x000fe200030f0eff */
[----:B------:R-:W-:Y:S01]  /*4a20*/  STL.64 [R1+0x200], R26 ;  /* 0x0002001a01007387 */ /* 0x000fe20000100a00 */
[----:B------:R-:W-:Y:S02]  /*4a30*/  IADD3 R7, R0, 0x40, RZ ;  /* 0x0000004000077810 */ /* 0x000fe40007ffe0ff */
[----:B------:R-:W-:Y:S01]  /*4a40*/  LOP3.LUT R7, R6, 0x20, RZ, 0x3c, !PT ;  /* 0x0000002006077812 */ /* 0x000fe200078e3cff */
[----:B------:R-:W-:Y:S04]  /*4a50*/  STL.64 [R1+0x1f8], R24 ;  /* 0x0001f81801007387 */ /* 0x000fe80000100a00 */
[----:B------:R-:W-:Y:S04]  /*4a60*/  STL.64 [R1+0x1e8], R22 ;  /* 0x0001e81601007387 */ /* 0x000fe80000100a00 */
[----:B------:R-:W-:Y:S04]  /*4a70*/  STL.64 [R1+0x1c8], R20 ;  /* 0x0001c81401007387 */ /* 0x000fe80000100a00 */
[----:B------:R0:W-:Y:S04]  /*4a80*/  STL.64 [R1+0x188], R12 ;  /* 0x0001880c01007387 */ /* 0x0001e80000100a00 */
[----:B------:R1:W-:Y:S01]  /*4a90*/  STL.64 [R1+0x110], R18 ;  /* 0x0001101201007387 */ /* 0x0003e20000100a00 */
[----:B0-----:R-:W-:-:S02]  /*4aa0*/  IADD3 R12, R0, 0x48, RZ ;  /* 0x00000048000c7810 */ /* 0x001fc40007ffe0ff */
[----:B------:R-:W-:Y:S02]  /*4ab0*/  IADD3 R13, R0, 0x8, RZ ;  /* 0x00000008000d7810 */ /* 0x000fe40007ffe0ff */
[----:B-1----:R-:W-:Y:S02]  /*4ac0*/  LOP3.LUT R12, R215, 0x40, RZ, 0x3c, !PT ;  /* 0x00000040d70c7812 */ /* 0x002fe400078e3cff */
.L_x_1:
[----:B------:R-:W2:Y:S04]  /*4ad0*/  LDL.64 R20, [R1+0x1f0] ;  /* 0x0001f00001147983 */ /* 0x000ea80000100a00 */
[----:B------:R-:W3:Y:S04]  /*4ae0*/  LDL.64 R32, [R1+0x1e8] ;  /* 0x0001e80001207983 */ /* 0x000ee80000100a00 */
[----:B------:R-:W4:Y:S04]  /*4af0*/  LDL.64 R22, [R1+0x1e0] ;  /* 0x0001e00001167983 */ /* 0x000f280000100a00 */
[----:B------:R-:W5:Y:S04]  /*4b00*/  LDL.64 R38, [R1+0x1b8] ;  /* 0x0001b80001267983 */ /* 0x000f680000100a00 */
        /* <DEDUP_REMOVED lines=8> */
[----:B------:R-:W5:Y:S01]  /*4b90*/  LDL.64 R30, [R1+0x1c8] ;  /* 0x0001c800011e7983 */ /* 0x000f620000100a00 */
[----:B------:R-:W-:-:S03]  /*4ba0*/  IMAD.WIDE R14, R4, 0x2, R216 ;  /* 0x00000002040e7825 */ /* 0x000fc600078e02d8 */
[----:B------:R-:W5:Y:S04]  /*4bb0*/  LDL.64 R36, [R1+0x180] ;  /* 0x0001800001247983 */ /* 0x000f680000100a00 */
[----:B------:R-:W5:Y:S04]  /*4bc0*/  LDL.64 R34, [R1+0x178] ;  /* 0x0001780001227983 */ /* 0x000f680000100a00 */
[----:B------:R-:W5:Y:S04]  /*4bd0*/  LDL.64 R42, [R1+0x148] ;  /* 0x00014800012a7983 */ /* 0x000f680000100a00 */
[----:B------:R3:W5:Y:S04]  /*4be0*/  LDG.E.U16 R7, [R14.64] ;  /* 0x000000060e077981 */ /* 0x000768000c1e1500 */
        /* <DEDUP_REMOVED lines=20> */
[----:B--2---:R-:W-:-:S04]  /*4d30*/  IMAD.WIDE R20, R4, 0x2, R20 ;  /* 0x0000000204147825 */ /* 0x004fc800078e0214 */
[C---:B---3--:R-:W-:Y:S02]  /*4d40*/  IMAD.WIDE R14, R4.reuse, 0x2, R32 ;  /* 0x00000002040e7825 */ /* 0x048fe400078e0220 */
[----:B------:R-:W2:Y:S02]  /*4d50*/  LDL.64 R32, [R1+0x1a0] ;  /* 0x0001a00001207983 */ /* 0x000ea40000100a00 */
[C---:B----4-:R-:W-:Y:S02]  /*4d60*/  IMAD.WIDE R22, R4.reuse, 0x2, R22 ;  /* 0x0000000204167825 */ /* 0x050fe400078e0216 */
[----:B------:R0:W3:Y:S04]  /*4d70*/  LDG.E.U16 R20, [R20.64] ;  /* 0x0000000614147981 */ /* 0x0000e8000c1e1500 */
[----:B------:R1:W4:Y:S04]  /*4d80*/  LDG.E.U16 R14, [R14.64] ;  /* 0x000000060e0e7981 */ /* 0x000328000c1e1500 */
[----:B0-----:R5:W3:Y:S02]  /*4d90*/  LDG.E.U16 R21, [R22.64] ;  /* 0x0000000616157981 */ /* 0x001ae4000c1e1500 */
[----:B-----5:R-:W-:-:S02]  /*4da0*/  IMAD.WIDE R22, R4, 0x2, R38 ;  /* 0x0000000204167825 */ /* 0x020fc400078e0226 */
[----:B------:R-:W5:Y:S02]  /*4db0*/  LDL.64 R38, [R1+0x138] ;  /* 0x0001380001267983 */ /* 0x000f640000100a00 */
[C---:B------:R-:W-:Y:S02]  /*4dc0*/  IMAD.WIDE R16, R4.reuse, 0x2, R16 ;  /* 0x0000000204107825 */ /* 0x040fe400078e0210 */
[----:B------:R0:W3:Y:S02]  /*4dd0*/  LDG.E.U16 R22, [R22.64] ;  /* 0x0000000616167981 */ /* 0x0000e4000c1e1500 */
[C---:B------:R-:W-:Y:S02]  /*4de0*/  IMAD.WIDE R24, R4.reuse, 0x2, R24 ;  /* 0x0000000204187825 */ /* 0x040fe400078e0218 */
[----:B------:R0:W3:Y:S02]  /*4df0*/  LDG.E.U16 R17, [R16.64] ;  /* 0x0000000610117981 */ /* 0x0000e4000c1e1500 */
[----:B------:R-:W-:-:S05]  /*4e00*/  IMAD.WIDE R26, R4, 0x2, R26 ;  /* 0x00000002041a7825 */ /* 0x000fca00078e021a */
[----:B-1----:R1:W3:Y:S04]  /*4e10*/  LDG.E.U16 R15, [R26.64] ;  /* 0x000000061a0f7981 */ /* 0x0022e8000c1e1500 */
[----:B0-----:R0:W3:Y:S01]  /*4e20*/  LDG.E.U16 R16, [R24.64] ;  /* 0x0000000618107981 */ /* 0x0010e2000c1e1500 */
[----:B-1----:R-:W-:-:S03]  /*4e30*/  IMAD.WIDE R26, R4, 0x2, R48 ;  /* 0x00000002041a7825 */ /* 0x002fc600078e0230 */
[----:B------:R-:W3:Y:S01]  /*4e40*/  LDL.64 R48, [R1+0x110] ;  /* 0x0001100001307983 */ /* 0x000ee20000100a00 */
[----:B0-----:R-:W-:-:S03]  /*4e50*/  IMAD.WIDE R24, R4, 0x2, R50 ;  /* 0x0000000204187825 */ /* 0x001fc600078e0232 */
[----:B------:R-:W3:Y:S01]  /*4e60*/  LDL.64 R50, [R1+0x150] ;  /* 0x0001500001327983 */ /* 0x000ee20000100a00 */
[----:B------:R-:W-:-:S04]  /*4e70*/  IMAD.WIDE R18, R4, 0x2, R18 ;  /* 0x0000000204127825 */ /* 0x000fc800078e0212 */
[C---:B------:R-:W-:Y:S02]  /*4e80*/  IMAD.WIDE R28, R4.reuse, 0x2, R28 ;  /* 0x00000002041c7825 */ /* 0x040fe400078e021c */
[----:B------:R0:W4:Y:S02]  /*4e90*/  LDG.E.U16 R19, [R18.64] ;  /* 0x0000000612137981 */ /* 0x000124000c1e1500 */
[----:B------:R-:W-:-:S04]  /*4ea0*/  IMAD.WIDE R12, R4, 0x2, R12 ;  /* 0x00000002040c7825 */ /* 0x000fc800078e020c */
[C---:B------:R-:W-:Y:S02]  /*4eb0*/  IMAD.WIDE R30, R4.reuse, 0x2, R30 ;  /* 0x00000002041e7825 */ /* 0x040fe400078e021e */
[----:B------:R1:W4:Y:S04]  /*4ec0*/  LDG.E.U16 R12, [R12.64] ;  /* 0x000000060c0c7981 */ /* 0x000328000c1e1500 */
[----:B0-----:R0:W4:Y:S04]  /*4ed0*/  LDG.E.U16 R18, [R28.64] ;  /* 0x000000061c127981 */ /* 0x001128000c1e1500 */
[----:B-1----:R1:W4:Y:S01]  /*4ee0*/  LDG.E.U16 R13, [R30.64] ;  /* 0x000000061e0d7981 */ /* 0x002322000c1e1500 */
[----:B0-----:R-:W-:-:S05]  /*4ef0*/  IMAD.WIDE R28, R4, 0x2, R36 ;  /* 0x00000002041c7825 */ /* 0x001fca00078e0224 */
[----:B------:R0:W4:Y:S01]  /*4f00*/  LDG.E.U16 R36, [R28.64] ;  /* 0x000000061c247981 */ /* 0x000122000c1e1500 */
[----:B-1----:R-:W-:-:S03]  /*4f10*/  IMAD.WIDE R30, R4, 0x2, R34 ;  /* 0x00000002041e7825 */ /* 0x002fc600078e0222 */
[----:B------:R1:W4:Y:S04]  /*4f20*/  LDG.E.U16 R35, [R26.64] ;  /* 0x000000061a237981 */ /* 0x000328000c1e1500 */
[----:B------:R1:W4:Y:S01]  /*4f30*/  LDG.E.U16 R37, [R30.64] ;  /* 0x000000061e257981 */ /* 0x000322000c1e1500 */
[----:B0-----:R-:W-:-:S03]  /*4f40*/  IMAD.WIDE R28, R4, 0x2, R42 ;  /* 0x00000002041c7825 */ /* 0x001fc600078e022a */
[----:B------:R0:W4:Y:S01]  /*4f50*/  LDG.E.U16 R34, [R24.64] ;  /* 0x0000000618227981 */ /* 0x000122000c1e1500 */
[----:B-1----:R-:W-:-:S03]  /*4f60*/  IMAD.WIDE R30, R4, 0x2, R40 ;  /* 0x00000002041e7825 */ /* 0x002fc600078e0228 */
[----:B------:R1:W4:Y:S04]  /*4f70*/  LDG.E.U16 R40, [R28.64] ;  /* 0x000000061c287981 */ /* 0x000328000c1e1500 */
[----:B------:R1:W4:Y:S01]  /*4f80*/  LDG.E.U16 R41, [R30.64] ;  /* 0x000000061e297981 */ /* 0x000322000c1e1500 */
[----:B0-----:R-:W-:-:S04]  /*4f90*/  IMAD.WIDE R24, R4, 0x2, R154 ;  /* 0x0000000204187825 */ /* 0x001fc800078e029a */
[----:B-1----:R-:W-:-:S04]  /*4fa0*/  IMAD.WIDE R28, R4, 0x2, R58 ;  /* 0x00000002041c7825 */ /* 0x002fc800078e023a */
[----:B------:R-:W-:-:S04]  /*4fb0*/  IMAD.WIDE R26, R4, 0x2, R152 ;  /* 0x00000002041a7825 */ /* 0x000fc800078e0298 */
[----:B------:R-:W-:-:S05]  /*4fc0*/  IMAD.WIDE R30, R4, 0x2, R46 ;  /* 0x00000002041e7825 */ /* 0x000fca00078e022e */
[----:B------:R3:W4:Y:S01]  /*4fd0*/  LDG.E.U16 R46, [R30.64] ;  /* 0x000000061e2e7981 */ /* 0x000722000c1e1500 */
[----:B--2---:R-:W-:-:S05]  /*4fe0*/  IMAD.WIDE R32, R4, 0x2, R32 ;  /* 0x0000000204207825 */ /* 0x004fca00078e0220 */
[----:B------:R5:W2:Y:S02]  /*4ff0*/  LDG.E.U16 R23, [R32.64] ;  /* 0x0000000620177981 */ /* 0x000aa4000c1e1500 */
[C---:B-----5:R-:W-:Y:S02]  /*5000*/  IMAD.WIDE R32, R4.reuse, 0x2, R38 ;  /* 0x0000000204207825 */ /* 0x060fe400078e0226 */
[----:B------:R0:W5:Y:S04]  /*5010*/  LDG.E.U16 R38, [R24.64] ;  /* 0x0000000618267981 */ /* 0x000168000c1e1500 */
[----:B------:R1:W2:Y:S04]  /*5020*/  LDG.E.U16 R42, [R32.64] ;  /* 0x00000006202a7981 */ /* 0x0002a8000c1e1500 */
[----:B------:R1:W5:Y:S01]  /*5030*/  LDG.E.U16 R39, [R26.64] ;  /* 0x000000061a277981 */ /* 0x000362000c1e1500 */
[----:B0-----:R-:W-:-:S04]  /*5040*/  IMAD.WIDE R24, R4, 0x2, R150 ;  /* 0x0000000204187825 */ /* 0x001fc800078e0296 */
[C---:B-1----:R-:W-:Y:S01]  /*5050*/  IMAD.WIDE R32, R4.reuse, 0x2, R44 ;  /* 0x0000000204207825 */ /* 0x042fe200078e022c */
[----:B------:R0:W5:Y:S04]  /*5060*/  LDG.E.U16 R43, [R24.64] ;  /* 0x00000006182b7981 */ /* 0x000168000c1e1500 */
[----:B------:R1:W5:Y:S01]  /*5070*/  LDG.E.U16 R45, [R28.64] ;  /* 0x000000061c2d7981 */ /* 0x000362000c1e1500 */
[----:B------:R-:W-:-:S03]  /*5080*/  IMAD.WIDE R26, R4, 0x2, R148 ;  /* 0x00000002041a7825 */ /* 0x000fc600078e0294 */
[----:B------:R3:W5:Y:S01]  /*5090*/  LDG.E.U16 R47, [R32.64] ;  /* 0x00000006202f7981 */ /* 0x000762000c1e1500 */
[----:B0-----:R-:W-:-:S03]  /*50a0*/  IMAD.WIDE R24, R4, 0x2, R56 ;  /* 0x0000000204187825 */ /* 0x001fc600078e0238 */
[----:B------:R0:W5:Y:S01]  /*50b0*/  LDG.E.U16 R44, [R26.64] ;  /* 0x000000061a2c7981 */ /* 0x000162000c1e1500 */
[----:B-1----:R-:W-:-:S03]  /*50c0*/  IMAD.WIDE R28, R4, 0x2, R52 ;  /* 0x00000002041c7825 */ /* 0x002fc600078e0234 */
[----:B------:R-:W5:Y:S01]  /*50d0*/  LDG.E.U16 R24, [R24.64] ;  /* 0x0000000618187981 */ /* 0x000f62000c1e1500 */
[----:B---3--:R-:W-:-:S03]  /*50e0*/  IMAD.WIDE R30, R4, 0x2, R50 ;  /* 0x00000002041e7825 */ /* 0x008fc600078e0232 */
[----:B------:R-:W3:Y:S01]  /*50f0*/  LDG.E.U16 R28, [R28.64] ;  /* 0x000000061c1c7981 */ /* 0x000ee2000c1e1500 */
[----:B0-----:R-:W-:-:S03]  /*5100*/  IMAD.WIDE R26, R4, 0x2, R54 ;  /* 0x00000002041a7825 */ /* 0x001fc600078e0236 */
[----:B------:R-:W3:Y:S01]  /*5110*/  LDG.E.U16 R30, [R30.64] ;  /* 0x000000061e1e7981 */ /* 0x000ee2000c1e1500 */
[----:B------:R-:W-:-:S03]  /*5120*/  IMAD.WIDE R32, R4, 0x2, R48 ;  /* 0x0000000204207825 */ /* 0x000fc600078e0230 */
[----:B------:R-:W3:Y:S04]  /*5130*/  LDG.E.U16 R26, [R26.64] ;  /* 0x000000061a1a7981 */ /* 0x000ee8000c1e1500 */
[----:B------:R-:W3:Y:S04]  /*5140*/  LDG.E.U16 R32, [R32.64] ;  /* 0x0000000620207981 */ /* 0x000ee8000c1e1500 */
[----:B------:R-:W-:Y:S01]  /*5150*/  BAR.SYNC.DEFER_BLOCKING 0x0 ;  /* 0x0000000000007b1d */ /* 0x000fe20000010000 */
[C---:B------:R-:W-:Y:S02]  /*5160*/  LOP3.LUT R48, R222.reuse, 0x10, RZ, 0x3c, !PT ;  /* 0x00000010de307812 */ /* 0x040fe400078e3cff */
[----:B------:R-:W-:-:S03]  /*5170*/  LOP3.LUT R49, R222, 0x20, RZ, 0x3c, !PT ;  /* 0x00000020de317812 */ /* 0x000fc600078e3cff */
[----:B------:R-:W-:Y:S04]  /*5180*/  STS.U16 [R222+0x8000], R7 ;  /* 0x00800007de007388 */ /* 0x000fe80000000400 */
[----:B----4-:R-:W-:Y:S04]  /*5190*/  STS.U16 [R222+0x8800], R13 ;  /* 0x0088000dde007388 */ /* 0x010fe80000000400 */
[----:B------:R-:W-:Y:S04]  /*51a0*/  STS.U16 [R222+0x9000], R35 ;  /* 0x00900023de007388 */ /* 0x000fe80000000400 */
[----:B------:R-:W-:Y:S04]  /*51b0*/  STS.U16 [R222+0x9800], R40 ;  /* 0x00980028de007388 */ /* 0x000fe80000000400 */
[----:B------:R-:W-:Y:S04]  /*51c0*/  STS.U16 [R48+0x8100], R12 ;  /* 0x0081000c30007388 */ /* 0x000fe80000000400 */
[----:B------:R-:W-:Y:S04]  /*51d0*/  STS.U16 [R48+0x8900], R18 ;  /* 0x0089001230007388 */ /* 0x000fe80000000400 */
[----:B------:R-:W-:Y:S04]  /*51e0*/  STS.U16 [R48+0x9100], R36 ;  /* 0x0091002430007388 */ /* 0x000fe80000000400 */
[----:B------:R0:W-:Y:S04]  /*51f0*/  STS.U16 [R48+0x9900], R41 ;  /* 0x0099002930007388 */ /* 0x0001e80000000400 */
[----:B------:R-:W-:Y:S04]  /*5200*/  STS.U16 [R49+0x8200], R19 ;  /* 0x0082001331007388 */ /* 0x000fe80000000400 */
[----:B------:R-:W-:Y:S01]  /*5210*/  STS.U16 [R49+0x8a00], R22 ;  /* 0x008a001631007388 */ /* 0x000fe20000000400 */
[----:B0-----:R-:W-:-:S03]  /*5220*/  LOP3.LUT R48, R222, 0x30, RZ, 0x3c, !PT ;  /* 0x00000030de307812 */ /* 0x001fc600078e3cff */
[----:B------:R-:W-:Y:S01]  /*5230*/  STS.U16 [R49+0x9200], R37 ;  /* 0x0092002531007388 */ /* 0x000fe20000000400 */
[----:B------:R-:W-:-:S03]  /*5240*/  LOP3.LUT R7, R215, 0x40, RZ, 0x3c, !PT ;  /* 0x00000040d7077812 */ /* 0x000fc600078e3cff */
[----:B--2---:R0:W-:Y:S04]  /*5250*/  STS.U16 [R49+0x9a00], R42 ;  /* 0x009a002a31007388 */ /* 0x0041e80000000400 */
[----:B------:R-:W-:Y:S04]  /*5260*/  STS.U16 [R48+0x8300], R20 ;  /* 0x0083001430007388 */ /* 0x000fe80000000400 */
[----:B------:R-:W-:Y:S01]  /*5270*/  STS.U16 [R48+0x8b00], R15 ;  /* 0x008b000f30007388 */ /* 0x000fe20000000400 */
[----:B0-----:R-:W-:-:S03]  /*5280*/  LOP3.LUT R49, R222, 0x40, RZ, 0x3c, !PT ;  /* 0x00000040de317812 */ /* 0x001fc600078e3cff */
[----:B-----5:R-:W-:Y:S04]  /*5290*/  STS.U16 [R48+0x9300], R38 ;  /* 0x0093002630007388 */ /* 0x020fe80000000400 */
[----:B------:R0:W-:Y:S04]  /*52a0*/  STS.U16 [R48+0x9b00], R45 ;  /* 0x009b002d30007388 */ /* 0x0001e80000000400 */
[----:B------:R-:W-:Y:S04]  /*52b0*/  STS.U16 [R49+0x8400], R14 ;  /* 0x0084000e31007388 */ /* 0x000fe80000000400 */
[----:B------:R-:W-:Y:S01]  /*52c0*/  STS.U16 [R49+0x8c00], R16 ;  /* 0x008c001031007388 */ /* 0x000fe20000000400 */
[----:B0-----:R-:W-:-:S03]  /*52d0*/  LOP3.LUT R48, R222, 0x50, RZ, 0x3c, !PT ;  /* 0x00000050de307812 */ /* 0x001fc600078e3cff */
[----:B------:R-:W-:Y:S04]  /*52e0*/  STS.U16 [R49+0x9400], R39 ;  /* 0x0094002731007388 */ /* 0x000fe80000000400 */
        /* <DEDUP_REMOVED lines=10> */
[----:B------:R-:W-:Y:S04]  /*5390*/  STS.U16 [R49+0x9e00], R24 ;  /* 0x009e001831007388 */ /* 0x000fe80000000400 */
[----:B---3--:R-:W-:Y:S04]  /*53a0*/  STS.U16 [R48+0x8700], R26 ;  /* 0x0087001a30007388 */ /* 0x008fe80000000400 */
[----:B------:R-:W-:Y:S04]  /*53b0*/  STS.U16 [R48+0x8f00], R28 ;  /* 0x008f001c30007388 */ /* 0x000fe80000000400 */
[----:B------:R-:W-:Y:S04]  /*53c0*/  STS.U16 [R48+0x9700], R30 ;  /* 0x0097001e30007388 */ /* 0x000fe80000000400 */
[----:B------:R-:W-:Y:S04]  /*53d0*/  STS.U16 [R48+0x9f00], R32 ;  /* 0x009f002030007388 */ /* 0x000fe80000000400 */
[----:B------:R-:W-:Y:S06]  /*53e0*/  BAR.SYNC.DEFER_BLOCKING 0x0 ;  /* 0x0000000000007b1d */ /* 0x000fec0000010000 */
[----:B------:R-:W-:Y:S04]  /*53f0*/  LDSM.16.MT88.4 R152, [R2] ;  /* 0x000000000298783b */ /* 0x000fe80000004200 */
[----:B------:R-:W0:Y:S04]  /*5400*/  LDSM.16.M88.4 R12, [R215+0x8000] ;  /* 0x00800000d70c783b */ /* 0x000e280000000200 */
[----:B------:R-:W1:Y:S04]  /*5410*/  LDSM.16.M88.4 R16, [R215+0x8800] ;  /* 0x00880000d710783b */ /* 0x000e680000000200 */
[----:B------:R-:W2:Y:S04]  /*5420*/  LDSM.16.M88.4 R20, [R215+0x9000] ;  /* 0x00900000d714783b */ /* 0x000ea80000000200 */
[----:B------:R-:W3:Y:S04]  /*5430*/  LDSM.16.M88.4 R24, [R215+0x9800] ;  /* 0x00980000d718783b */ /* 0x000ee80000000200 */
[----:B------:R-:W4:Y:S04]  /*5440*/  LDSM.16.MT88.4 R44, [R2+0x80] ;  /* 0x00008000022c783b */ /* 0x000f280000004200 */
[----:B------:R-:W5:Y:S04]  /*5450*/  LDSM.16.MT88.4 R148, [R2+0x1000] ;  /* 0x001000000294783b */ /* 0x000f680000004200 */
[----:B------:R-:W3:Y:S04]  /*5460*/  LDSM.16.MT88.4 R28, [R2+0x1080] ;  /* 0x00108000021c783b */ /* 0x000ee80000004200 */
[----:B------:R-:W-:Y:S04]  /*5470*/  LDSM.16.M88.4 R164, [R7+0x8000] ;  /* 0x0080000007a4783b */ /* 0x000fe80000000200 */
[----:B------:R-:W4:Y:S04]  /*5480*/  LDSM.16.MT88.4 R224, [R2+0x2080] ;  /* 0x0020800002e0783b */ /* 0x000f280000004200 */
[----:B------:R-:W-:Y:S01]  /*5490*/  LDSM.16.M88.4 R192, [R7+0x8800] ;  /* 0x0088000007c0783b */ /* 0x000fe20000000200 */
[C---:B0-----:R-:W-:Y:S03]  /*54a0*/  HMMA.16816.F32 R48, R152.reuse, R12, RZ ;  /* 0x0000000c9830723c */ /* 0x041fe600000018ff */
[----:B------:R-:W-:Y:S04]  /*54b0*/  LDSM.16.M88.4 R204, [R7+0x9000] ;  /* 0x0090000007cc783b */ /* 0x000fe80000000200 */
[----:B------:R-:W-:Y:S01]  /*54c0*/  LDSM.16.M88.4 R208, [R7+0x9800] ;  /* 0x0098000007d0783b */ /* 0x000fe20000000200 */
[C---:B-1----:R-:W-:Y:S08]  /*54d0*/  HMMA.16816.F32 R52, R152.reuse, R16, RZ ;  /* 0x000000109834723c */ /* 0x042ff000000018ff */
[C---:B--2---:R-:W-:Y:S08]  /*54e0*/  HMMA.16816.F32 R56, R152.reuse, R20, RZ ;  /* 0x000000149838723c */ /* 0x044ff000000018ff */
[----:B---3--:R-:W-:Y:S08]  /*54f0*/  HMMA.16816.F32 R152, R152, R24, RZ ;  /* 0x000000189898723c */ /* 0x008ff000000018ff */
[----:B----4-:R-:W-:Y:S08]  /*5500*/  HMMA.16816.F32 R32, R44, R12, RZ ;  /* 0x0000000c2c20723c */ /* 0x010ff000000018ff */
[C---:B-----5:R-:W-:Y:S08]  /*5510*/  HMMA.16816.F32 R48, R148.reuse, R14, R48 ;  /* 0x0000000e9430723c */ /* 0x060ff00000001830 */
[C---:B------:R-:W-:Y:S08]  /*5520*/  HMMA.16816.F32 R52, R148.reuse, R18, R52 ;  /* 0x000000129434723c */ /* 0x040ff00000001834 */
[----:B------:R-:W-:Y:S08]  /*5530*/  HMMA.16816.F32 R56, R148, R22, R56 ;  /* 0x000000169438723c */ /* 0x000ff00000001838 */
[----:B------:R-:W-:Y:S08]  /*5540*/  HMMA.16816.F32 R36, R44, R16, RZ ;  /* 0x000000102c24723c */ /* 0x000ff000000018ff */
[----:B------:R-:W-:Y:S01]  /*5550*/  HMMA.16816.F32 R148, R148, R26, R152 ;  /* 0x0000001a9494723c */ /* 0x000fe20000001898 */
[----:B------:R-:W0:Y:S07]  /*5560*/  LDSM.16.MT88.4 R152, [R2+0x2000] ;  /* 0x002000000298783b */ /* 0x000e2e0000004200 */
[C---:B------:R-:W-:Y:S01]  /*5570*/  HMMA.16816.F32 R32, R28.reuse, R14, R32 ;  /* 0x0000000e1c20723c */ /* 0x040fe20000001820 */
[----:B------:R-:W-:Y:S07]  /*5580*/  LDSM.16.MT88.4 R12, [R2+0x3080] ;  /* 0x00308000020c783b */ /* 0x000fee0000004200 */
[----:B------:R-:W-:Y:S01]  /*5590*/  HMMA.16816.F32 R36, R28, R18, R36 ;  /* 0x000000121c24723c */ /* 0x000fe20000001824 */
[----:B------:R-:W1:Y:S07]  /*55a0*/  LDSM.16.MT88.4 R16, [R2+0x3000] ;  /* 0x003000000210783b */ /* 0x000e6e0000004200 */
[C---:B------:R-:W-:Y:S08]  /*55b0*/  HMMA.16816.F32 R40, R44.reuse, R20, RZ ;  /* 0x000000142c28723c */ /* 0x040ff000000018ff */
[----:B------:R-:W-:Y:S08]  /*55c0*/  HMMA.16816.F32 R44, R44, R24, RZ ;  /* 0x000000182c2c723c */ /* 0x000ff000000018ff */
[-C--:B------:R-:W-:Y:S08]  /*55d0*/  HMMA.16816.F32 R32, R224, R164.reuse, R32 ;  /* 0x000000a4e020723c */ /* 0x080ff00000001820 */
[----:B0-----:R-:W-:Y:S08]  /*55e0*/  HMMA.16816.F32 R48, R152, R164, R48 ;  /* 0x000000a49830723c */ /* 0x001ff00000001830 */
[C---:B------:R-:W-:Y:S01]  /*55f0*/  HMMA.16816.F32 R40, R28.reuse, R22, R40 ;  /* 0x000000161c28723c */ /* 0x040fe20000001828 */
[----:B------:R-:W-:Y:S07]  /*5600*/  LDSM.16.M88.4 R20, [R215+0x9880] ;  /* 0x00988000d714783b */ /* 0x000fee0000000200 */
[----:B------:R-:W-:Y:S01]  /*5610*/  HMMA.16816.F32 R44, R28, R26, R44 ;  /* 0x0000001a1c2c723c */ /* 0x000fe2000000182c */
[----:B------:R-:W-:Y:S04]  /*5620*/  LDSM.16.M88.4 R28, [R215+0x8880] ;  /* 0x00888000d71c783b */ /* 0x000fe80000000200 */
[----:B------:R-:W-:Y:S03]  /*5630*/  LDSM.16.M88.4 R24, [R215+0x9080] ;  /* 0x00908000d718783b */ /* 0x000fe60000000200 */
[C---:B------:R-:W-:Y:S08]  /*5640*/  HMMA.16816.F32 R52, R152.reuse, R192, R52 ;  /* 0x000000c09834723c */ /* 0x040ff00000001834 */
[C---:B------:R-:W-:Y:S08]  /*5650*/  HMMA.16816.F32 R56, R152.reuse, R204, R56 ;  /* 0x000000cc9838723c */ /* 0x040ff00000001838 */
[----:B------:R-:W-:Y:S01]  /*5660*/  HMMA.16816.F32 R148, R152, R208, R148 ;  /* 0x000000d09894723c */ /* 0x000fe20000001894 */
[----:B------:R-:W-:Y:S07]  /*5670*/  LDSM.16.M88.4 R152, [R215+0x8080] ;  /* 0x00808000d798783b */ /* 0x000fee0000000200 */
[-C--:B-1----:R-:W-:Y:S08]  /*5680*/  HMMA.16816.F32 R48, R16, R166.reuse, R48 ;  /* 0x000000a61030723c */ /* 0x082ff00000001830 */
[----:B------:R-:W-:Y:S01]  /*5690*/  HMMA.16816.F32 R32, R12, R166, R32 ;  /* 0x000000a60c20723c */ /* 0x000fe20000001820 */
[----:B------:R-:W0:Y:S07]  /*56a0*/  LDSM.16.MT88.4 R164, [R2+0x4000] ;  /* 0x0040000002a4783b */ /* 0x000e2e0000004200 */
[C---:B------:R-:W-:Y:S01]  /*56b0*/  HMMA.16816.F32 R36, R224.reuse, R192, R36 ;  /* 0x000000c0e024723c */ /* 0x040fe20000001824 */
[----:B------:R-:W2:Y:S07]  /*56c0*/  LDL.64 R192, [R1+0x48] ;  /* 0x0000480001c07983 */ /* 0x000eae0000100a00 */
[C---:B------:R-:W-:Y:S01]  /*56d0*/  HMMA.16816.F32 R40, R224.reuse, R204, R40 ;  /* 0x000000cce028723c */ /* 0x040fe20000001828 */
[----:B------:R-:W3:Y:S07]  /*56e0*/  LDL.64 R204, [R1+0x28] ;  /* 0x0000280001cc7983 */ /* 0x000eee0000100a00 */
[----:B------:R-:W-:Y:S01]  /*56f0*/  HMMA.16816.F32 R44, R224, R208, R44 ;  /* 0x000000d0e02c723c */ /* 0x000fe2000000182c */
[----:B------:R-:W4:Y:S04]  /*5700*/  LDL.64 R208, [R1+0x38] ;  /* 0x0000380001d07983 */ /* 0x000f280000100a00 */
[----:B------:R-:W5:Y:S03]  /*5710*/  LDL.64 R226, [R1+0x40] ;  /* 0x0000400001e27983 */ /* 0x000f660000100a00 */
[C---:B------:R-:W-:Y:S01]  /*5720*/  HMMA.16816.F32 R52, R16.reuse, R194, R52 ;  /* 0x000000c21034723c */ /* 0x040fe20000001834 */
[----:B------:R-:W2:Y:S07]  /*5730*/  LDL.64 R224, [R1+0x30] ;  /* 0x0000300001e07983 */ /* 0x000eae0000100a00 */
[C---:B------:R-:W-:Y:S08]  /*5740*/  HMMA.16816.F32 R56, R16.reuse, R206, R56 ;  /* 0x000000ce1038723c */ /* 0x040ff00000001838 */
[----:B------:R-:W-:Y:S01]  /*5750*/  HMMA.16816.F32 R148, R16, R210, R148 ;  /* 0x000000d21094723c */ /* 0x000fe20000001894 */
[----:B------:R-:W1:Y:S07]  /*5760*/  LDSM.16.MT88.4 R16, [R2+0x4080] ;  /* 0x004080000210783b */ /* 0x000e6e0000004200 */
[C---:B------:R-:W-:Y:S01]  /*5770*/  HMMA.16816.F32 R36, R12.reuse, R194, R36 ;  /* 0x000000c20c24723c */ /* 0x040fe20000001824 */
[----:B------:R-:W2:Y:S07]  /*5780*/  LDL.64 R194, [R1+0x68] ;  /* 0x0000680001c27983 */ /* 0x000eae0000100a00 */
[C---:B------:R-:W-:Y:S01]  /*5790*/  HMMA.16816.F32 R40, R12.reuse, R206, R40 ;  /* 0x000000ce0c28723c */ /* 0x040fe20000001828 */
[----:B------:R-:W2:Y:S07]  /*57a0*/  LDL.64 R206, [R1+0x18] ;  /* 0x0000180001ce7983 */ /* 0x000eae0000100a00 */
[----:B------:R-:W-:Y:S01]  /*57b0*/  HMMA.16816.F32 R44, R12, R210, R44 ;  /* 0x000000d20c2c723c */ /* 0x000fe2000000182c */
[----:B------:R-:W1:Y:S04]  /*57c0*/  LDSM.16.MT88.4 R12, [R2+0x5080] ;  /* 0x00508000020c783b */ /* 0x000e680000004200 */
[----:B------:R-:W2:Y:S03]  /*57d0*/  LDL.64 R210, [R1+0x88] ;  /* 0x0000880001d27983 */ /* 0x000ea60000100a00 */
[C---:B0-----:R-:W-:Y:S08]  /*57e0*/  HMMA.16816.F32 R48, R164.reuse, R152, R48 ;  /* 0x00000098a430723c */ /* 0x041ff00000001830 */
[C---:B------:R-:W-:Y:S08]  /*57f0*/  HMMA.16816.F32 R52, R164.reuse, R28, R52 ;  /* 0x0000001ca434723c */ /* 0x040ff00000001834 */
[C---:B------:R-:W-:Y:S08]  /*5800*/  HMMA.16816.F32 R56, R164.reuse, R24, R56 ;  /* 0x00000018a438723c */ /* 0x040ff00000001838 */
[----:B------:R-:W-:Y:S01]  /*5810*/  HMMA.16816.F32 R148, R164, R20, R148 ;  /* 0x00000014a494723c */ /* 0x000fe20000001894 */
[----:B------:R-:W0:Y:S07]  /*5820*/  LDSM.16.MT88.4 R164, [R2+0x5000] ;  /* 0x0050000002a4783b */ /* 0x000e2e0000004200 */
[C---:B-1----:R-:W-:Y:S08]  /*5830*/  HMMA.16816.F32 R32, R16.reuse, R152, R32 ;  /* 0x000000981020723c */ /* 0x042ff00000001820 */
[C---:B------:R-:W-:Y:S08]  /*5840*/  HMMA.16816.F32 R36, R16.reuse, R28, R36 ;  /* 0x0000001c1024723c */ /* 0x040ff00000001824 */
[C---:B------:R-:W-:Y:S08]  /*5850*/  HMMA.16816.F32 R40, R16.reuse, R24, R40 ;  /* 0x000000181028723c */ /* 0x040ff00000001828 */
[----:B------:R-:W-:Y:S01]  /*5860*/  HMMA.16816.F32 R44, R16, R20, R44 ;  /* 0x00000014102c723c */ /* 0x000fe2000000182c */
[----:B------:R-:W-:Y:S07]  /*5870*/  LDSM.16.MT88.4 R16, [R2+0x6080] ;  /* 0x006080000210783b */ /* 0x000fee0000004200 */
[-C--:B------:R-:W-:Y:S08]  /*5880*/  HMMA.16816.F32 R32, R12, R154.reuse, R32 ;  /* 0x0000009a0c20723c */ /* 0x080ff00000001820 */
[----:B0-----:R-:W-:Y:S01]  /*5890*/  HMMA.16816.F32 R48, R164, R154, R48 ;  /* 0x0000009aa430723c */ /* 0x001fe20000001830 */
[----:B------:R-:W-:Y:S07]  /*58a0*/  LDSM.16.MT88.4 R152, [R2+0x6000] ;  /* 0x006000000298783b */ /* 0x000fee0000004200 */
[C---:B------:R-:W-:Y:S08]  /*58b0*/  HMMA.16816.F32 R36, R12.reuse, R30, R36 ;  /* 0x0000001e0c24723c */ /* 0x040ff00000001824 */
[C---:B------:R-:W-:Y:S08]  /*58c0*/  HMMA.16816.F32 R40, R12.reuse, R26, R40 ;  /* 0x0000001a0c28723c */ /* 0x040ff00000001828 */
[----:B------:R-:W-:Y:S01]  /*58d0*/  HMMA.16816.F32 R44, R12, R22, R44 ;  /* 0x000000160c2c723c */ /* 0x000fe2000000182c */
[----:B------:R-:W0:Y:S07]  /*58e0*/  LDSM.16.M88.4 R12, [R7+0x8080] ;  /* 0x00808000070c783b */ /* 0x000e2e0000000200 */
[C---:B------:R-:W-:Y:S01]  /*58f0*/  HMMA.16816.F32 R52, R164.reuse, R30, R52 ;  /* 0x0000001ea434723c */ /* 0x040fe20000001834 */
[----:B------:R-:W1:Y:S07]  /*5900*/  LDSM.16.M88.4 R28, [R7+0x8880] ;  /* 0x00888000071c783b */ /* 0x000e6e0000000200 */
[C---:B------:R-:W-:Y:S01]  /*5910*/  HMMA.16816.F32 R56, R164.reuse, R26, R56 ;  /* 0x0000001aa438723c */ /* 0x040fe20000001838 */
[----:B------:R-:W1:Y:S07]  /*5920*/  LDSM.16.M88.4 R24, [R7+0x9080] ;  /* 0x009080000718783b */ /* 0x000e6e0000000200 */
[----:B------:R-:W-:Y:S01]  /*5930*/  HMMA.16816.F32 R148, R164, R22, R148 ;  /* 0x00000016a494723c */ /* 0x000fe20000001894 */
[----:B------:R-:W1:Y:S04]  /*5940*/  LDSM.16.M88.4 R20, [R7+0x9880] ;  /* 0x009880000714783b */ /* 0x000e680000000200 */
[----:B------:R-:W3:Y:S04]  /*5950*/  LDL.64 R164, [R1+0x78] ;  /* 0x0000780001a47983 */ /* 0x000ee80000100a00 */
[----:B------:R-:W4:Y:S01]  /*5960*/  LDL.64 R166, [R1+0x58] ;  /* 0x0000580001a67983 */ /* 0x000f220000100a00 */
[-C--:B0-----:R-:W-:Y:S08]  /*5970*/  HMMA.16816.F32 R48, R152, R12.reuse, R48 ;  /* 0x0000000c9830723c */ /* 0x081ff00000001830 */
[C---:B------:R-:W-:Y:S07]  /*5980*/  HMMA.16816.F32 R32, R16.reuse, R12, R32 ;  /* 0x0000000c1020723c */ /* 0x040fee0000001820 */
[C---:B------:R-:W-:Y:S01]  /*5990*/  IMAD.WIDE R12, R3.reuse, 0x2, R234 ;  /* 0x00000002030c7825 */ /* 0x040fe200078e02ea */
[C---:B-1----:R-:W-:Y:S01]  /*59a0*/  HMMA.16816.F32 R36, R16.reuse, R28, R36 ;  /* 0x0000001c1024723c */ /* 0x042fe20000001824 */
[----:B------:R-:W4:Y:S04]  /*59b0*/  LDL.64 R234, [R1+0xb0] ;  /* 0x0000b00001ea7983 */ /* 0x000f280000100a00 */
[----:B------:R0:W5:Y:S03]  /*59c0*/  LDG.E.U16 R12, [R12.64] ;  /* 0x000000060c0c7981 */ /* 0x000166000c1e1500 */
[C---:B------:R-:W-:Y:S08]  /*59d0*/  HMMA.16816.F32 R40, R16.reuse, R24, R40 ;  /* 0x000000181028723c */ /* 0x040ff00000001828 */
[----:B------:R-:W-:Y:S07]  /*59e0*/  HMMA.16816.F32 R44, R16, R20, R44 ;  /* 0x00000014102c723c */ /* 0x000fee000000182c */
[C---:B------:R-:W-:Y:S01]  /*59f0*/  IMAD.WIDE R16, R3.reuse, 0x2, R232 ;  /* 0x0000000203107825 */ /* 0x040fe200078e02e8 */
[----:B------:R-:W-:Y:S01]  /*5a00*/  HMMA.16816.F32 R56, R152, R24, R56 ;  /* 0x000000189838723c */ /* 0x000fe20000001838 */
[----:B------:R-:W5:Y:S04]  /*5a10*/  LDL.64 R232, [R1+0xa0] ;  /* 0x0000a00001e87983 */ /* 0x000f680000100a00 */
[----:B0-----:R0:W5:Y:S02]  /*5a20*/  LDG.E.U16 R13, [R16.64] ;  /* 0x00000006100d7981 */ /* 0x001164000c1e1500 */
[----:B------:R-:W-:-:S02]  /*5a30*/  IMAD.WIDE R24, R3, 0x2, R220 ;  /* 0x0000000203187825 */ /* 0x000fc400078e02dc */
[----:B------:R-:W5:Y:S02]  /*5a40*/  LDL.64 R220, [R1+0x100] ;  /* 0x0001000001dc7983 */ /* 0x000f640000100a00 */
[C---:B------:R-:W-:Y:S01]  /*5a50*/  IMAD.WIDE R18, R3.reuse, 0x2, R236 ;  /* 0x0000000203127825 */ /* 0x040fe200078e02ec */
[C---:B------:R-:W-:Y:S01]  /*5a60*/  HMMA.16816.F32 R52, R152.reuse, R28, R52 ;  /* 0x0000001c9834723c */ /* 0x040fe20000001834 */
[----:B------:R1:W5:Y:S02]  /*5a70*/  LDG.E.U16 R24, [R24.64] ;  /* 0x0000000618187981 */ /* 0x000364000c1e1500 */
[C---:B0-----:R-:W-:Y:S02]  /*5a80*/  IMAD.WIDE R16, R3.reuse, 0x2, R218 ;  /* 0x0000000203107825 */ /* 0x041fe400078e02da */
[----:B------:R-:W5:Y:S02]  /*5a90*/  LDL.64 R218, [R1+0xf0] ;  /* 0x0000f00001da7983 */ /* 0x000f640000100a00 */
[C---:B------:R-:W-:Y:S01]  /*5aa0*/  IMAD.WIDE R28, R3.reuse, 0x2, R212 ;  /* 0x00000002031c7825 */ /* 0x040fe200078e02d4 */
[----:B------:R-:W-:Y:S01]  /*5ab0*/  HMMA.16816.F32 R148, R152, R20, R148 ;  /* 0x000000149894723c */ /* 0x000fe20000001894 */
[----:B------:R0:W5:Y:S04]  /*5ac0*/  LDG.E.U16 R7, [R18.64] ;  /* 0x0000000612077981 */ /* 0x000168000c1e1500 */
[----:B-1----:R2:W5:Y:S02]  /*5ad0*/  LDG.E.U16 R25, [R16.64] ;  /* 0x0000000610197981 */ /* 0x002564000c1e1500 */
[----:B------:R-:W-:-:S02]  /*5ae0*/  IMAD.WIDE R20, R3, 0x2, R230 ;  /* 0x0000000203147825 */ /* 0x000fc400078e02e6 */
[----:B------:R1:W5:Y:S02]  /*5af0*/  LDG.E.U16 R28, [R28.64] ;  /* 0x000000061c1c7981 */ /* 0x000364000c1e1500 */
[C---:B0-----:R-:W-:Y:S02]  /*5b00*/  IMAD.WIDE R18, R3.reuse, 0x2, R228 ;  /* 0x0000000203127825 */ /* 0x041fe400078e02e4 */
[----:B------:R0:W5:Y:S04]  /*5b10*/  LDG.E.U16 R20, [R20.64] ;  /* 0x0000000614147981 */ /* 0x000168000c1e1500 */
[----:B------:R-:W1:Y:S04]  /*5b20*/  LDSM.16.MT88.4 R152, [R2+0x7000] ;  /* 0x007000000298783b */ /* 0x000e680000004200 */
[----:B------:R-:W1:Y:S04]  /*5b30*/  S2R R212, SR_TID.X ;  /* 0x0000000000d47919 */ /* 0x000e680000002100 */
[----:B0-----:R0:W5:Y:S04]  /*5b40*/  LDG.E.U16 R21, [R18.64] ;  /* 0x0000000612157981 */ /* 0x001168000c1e1500 */
[----:B------:R-:W5:Y:S04]  /*5b50*/  LDL.64 R236, [R1+0xd0] ;  /* 0x0000d00001ec7983 */ /* 0x000f680000100a00 */
[----:B------:R-:W5:Y:S04]  /*5b60*/  LDL.64 R228, [R1+0x70] ;  /* 0x0000700001e47983 */ /* 0x000f680000100a00 */
[----:B------:R-:W5:Y:S01]  /*5b70*/  LDL.64 R230, [R1+0x90] ;  /* 0x0000900001e67983 */ /* 0x000f620000100a00 */
[----:B--2---:R-:W-:-:S05]  /*5b80*/  IMAD.WIDE R16, R3, 0x2, R210 ;  /* 0x0000000203107825 */ /* 0x004fca00078e02d2 */
[----:B-1----:R0:W2:Y:S04]  /*5b90*/  LDG.E.U16 R29, [R16.64] ;  /* 0x00000006101d7981 */ /* 0x0020a8000c1e1500 */
[----:B0-----:R-:W0:Y:S01]  /*5ba0*/  LDSM.16.MT88.4 R16, [R2+0x7080] ;  /* 0x007080000210783b */ /* 0x001e220000004200 */
[----:B------:R-:W-:Y:S01]  /*5bb0*/  HMMA.16816.F32 R52, R152, R30, R52 ;  /* 0x0000001e9834723c */ /* 0x000fe20000001834 */
[----:B------:R-:W-:-:S07]  /*5bc0*/  IMAD.WIDE R194, R3, 0x2, R194 ;  /* 0x0000000203c27825 */ /* 0x000fce00078e02c2 */
[----:B------:R-:W-:Y:S01]  /*5bd0*/  HMMA.16816.F32 R148, R152, R22, R148 ;  /* 0x000000169894723c */ /* 0x000fe20000001894 */
[----:B------:R-:W-:-:S07]  /*5be0*/  IADD3 R211, R0, 0x40, RZ ;  /* 0x0000004000d37810 */ /* 0x000fce0007ffe0ff */
[----:B------:R-:W-:Y:S01]  /*5bf0*/  HMMA.16816.F32 R56, R152, R26, R56 ;  /* 0x0000001a9838723c */ /* 0x000fe20000001838 */
[----:B------:R-:W-:-:S07]  /*5c00*/  IADD3 R210, R0, 0x48, RZ ;  /* 0x0000004800d27810 */ /* 0x000fce0007ffe0ff */
[----:B------:R-:W-:Y:S01]  /*5c10*/  HMMA.16816.F32 R48, R152, R14, R48 ;  /* 0x0000000e9830723c */ /* 0x000fe20000001830 */
[----:B------:R-:W2:Y:S07]  /*5c20*/  LDL.64 R152, [R1+0x50] ;  /* 0x0000500001987983 */ /* 0x000eae0000100a00 */
[C---:B0-----:R-:W-:Y:S01]  /*5c30*/  HMMA.16816.F32 R36, R16.reuse, R30, R36 ;  /* 0x0000001e1024723c */ /* 0x041fe20000001824 */
[----:B------:R-:W2:Y:S07]  /*5c40*/  LDL.64 R30, [R1+0xc0] ;  /* 0x0000c000011e7983 */ /* 0x000eae0000100a00 */
[C---:B------:R-:W-:Y:S01]  /*5c50*/  HMMA.16816.F32 R44, R16.reuse, R22, R44 ;  /* 0x00000016102c723c */ /* 0x040fe2000000182c */
[----:B------:R-:W2:Y:S07]  /*5c60*/  LDL.64 R22, [R1+0x60] ;  /* 0x0000600001167983 */ /* 0x000eae0000100a00 */
[C---:B------:R-:W-:Y:S01]  /*5c70*/  HMMA.16816.F32 R40, R16.reuse, R26, R40 ;  /* 0x0000001a1028723c */ /* 0x040fe20000001828 */
[----:B------:R-:W2:Y:S07]  /*5c80*/  LDL.64 R26, [R1+0x80] ;  /* 0x00008000011a7983 */ /* 0x000eae0000100a00 */
[----:B------:R-:W-:Y:S01]  /*5c90*/  HMMA.16816.F32 R32, R16, R14, R32 ;  /* 0x0000000e1020723c */ /* 0x000fe20000001820 */
[----:B---3--:R-:W-:-:S06]  /*5ca0*/  IMAD.WIDE R164, R3, 0x2, R164 ;  /* 0x0000000203a47825 */ /* 0x008fcc00078e02a4 */
[----:B------:R0:W3:Y:S04]  /*5cb0*/  LDG.E.U16 R164, [R164.64] ;  /* 0x00000006a4a47981 */ /* 0x0000e8000c1e1500 */
[----:B0-----:R0:W3:Y:S02]  /*5cc0*/  LDG.E.U16 R165, [R194.64] ;  /* 0x00000006c2a57981 */ /* 0x0010e4000c1e1500 */
[----:B0-----:R-:W-:Y:S01]  /*5cd0*/  IMAD.WIDE R194, R3, 0x2, R206 ;  /* 0x0000000203c27825 */ /* 0x001fe200078e02ce */
[----:B------:R-:W-:-:S04]  /*5ce0*/  LOP3.LUT R206, R212, 0x3, RZ, 0xc0, !PT ;  /* 0x00000003d4ce7812 */ /* 0x000fc800078ec0ff */
[----:B------:R-:W-:Y:S01]  /*5cf0*/  LEA R207, P0, R206, UR4, 0x1 ;  /* 0x00000004cecf7c11 */ /* 0x000fe2000f8008ff */
[----:B----4-:R-:W-:Y:S01]  /*5d00*/  IMAD.WIDE R166, R3, 0x2, R166 ;  /* 0x0000000203a67825 */ /* 0x010fe200078e02a6 */
[----:B------:R-:W-:Y:S01]  /*5d10*/  IADD3 R212, R0, 0x8, RZ ;  /* 0x0000000800d47810 */ /* 0x000fe20007ffe0ff */
[----:B------:R0:W4:Y:S01]  /*5d20*/  LDG.E.U16 R194, [R194.64] ;  /* 0x00000006c2c27981 */ /* 0x000122000c1e1500 */
[----:B------:R-:W-:Y:S01]  /*5d30*/  IADD3 R14, P2, R207, 0x9, RZ ;  /* 0x00000009cf0e7810 */ /* 0x000fe20007f5e0ff */
[----:B------:R-:W-:Y:S02]  /*5d40*/  IMAD.WIDE R192, R3, 0x2, R192 ;  /* 0x0000000203c07825 */ /* 0x000fe400078e02c0 */
[----:B------:R1:W3:Y:S01]  /*5d50*/  LDG.E.U16 R166, [R166.64] ;  /* 0x00000006a6a67981 */ /* 0x0002e2000c1e1500 */
[C---:B------:R-:W-:Y:S02]  /*5d60*/  ISETP.GT.U32.AND P4, PT, R14.reuse, R0, PT ;  /* 0x000000000e00720c */ /* 0x040fe40003f84070 */
[----:B------:R-:W-:-:S02]  /*5d70*/  ISETP.GT.U32.AND P1, PT, R14, R212, PT ;  /* 0x000000d40e00720c */ /* 0x000fc40003f24070 */
[C---:B------:R-:W-:Y:S02]  /*5d80*/  ISETP.GT.U32.AND P5, PT, R14.reuse, R211, PT ;  /* 0x000000d30e00720c */ /* 0x040fe40003fa4070 */
[----:B------:R-:W-:Y:S01]  /*5d90*/  ISETP.GT.U32.AND P6, PT, R14, R210, PT ;  /* 0x000000d20e00720c */ /* 0x000fe20003fc4070 */
[----:B-1----:R1:W3:Y:S01]  /*5da0*/  LDG.E.U16 R167, [R192.64] ;  /* 0x00000006c0a77981 */ /* 0x0022e2000c1e1500 */
[----:B-----5:R-:W-:-:S03]  /*5db0*/  IMAD.WIDE R16, R3, 0x2, R220 ;  /* 0x0000000203107825 */ /* 0x020fc600078e02dc */
[----:B------:R-:W5:Y:S01]  /*5dc0*/  LDL.64 R220, [R1+0x20] ;  /* 0x0000200001dc7983 */ /* 0x000f620000100a00 */
[----:B------:R-:W-:-:S03]  /*5dd0*/  IMAD.WIDE R14, R3, 0x2, R218 ;  /* 0x00000002030e7825 */ /* 0x000fc600078e02da */
[----:B0-----:R0:W3:Y:S04]  /*5de0*/  LDG.E.U16 R195, [R16.64] ;  /* 0x0000000610c37981 */ /* 0x0010e8000c1e1500 */
[----:B------:R-:W3:Y:S01]  /*5df0*/  LDL.64 R218, [R1+0x10] ;  /* 0x0000100001da7983 */ /* 0x000ee20000100a00 */
[C---:B-1----:R-:W-:Y:S01]  /*5e00*/  IMAD.WIDE R192, R3.reuse, 0x2, R208 ;  /* 0x0000000203c07825 */ /* 0x042fe200078e02d0 */
[----:B------:R-:W-:Y:S02]  /*5e10*/  IADD3.X R208, RZ, UR5, RZ, P0, !PT ;  /* 0x00000005ffd07c10 */ /* 0x000fe400087fe4ff */
[----:B------:R1:W4:Y:S02]  /*5e20*/  LDG.E.U16 R155, [R14.64] ;  /* 0x000000060e9b7981 */ /* 0x000324000c1e1500 */
[----:B------:R-:W-:Y:S01]  /*5e30*/  IADD3.X R206, RZ, R208, RZ, P2, !PT ;  /* 0x000000d0ffce7210 */ /* 0x000fe200017fe4ff */
[----:B------:R-:W-:Y:S01]  /*5e40*/  IMAD.WIDE R204, R3, 0x2, R204 ;  /* 0x0000000203cc7825 */ /* 0x000fe200078e02cc */
[----:B------:R-:W-:Y:S01]  /*5e50*/  IADD3 R18, P0, R207, 0x10, RZ ;  /* 0x00000010cf127810 */ /* 0x000fe20007f1e0ff */
[----:B------:R1:W4:Y:S01]  /*5e60*/  LDG.E.U16 R192, [R192.64] ;  /* 0x00000006c0c07981 */ /* 0x000322000c1e1500 */
[----:B------:R-:W-:Y:S01]  /*5e70*/  ISETP.GT.U32.AND.EX P4, PT, R206, RZ, PT, P4 ;  /* 0x000000ffce00720c */ /* 0x000fe20003f84140 */
[----:B------:R-:W-:Y:S01]  /*5e80*/  FMUL R53, R53, c[0x0][0x188] ;  /* 0x0000620035357a20 */ /* 0x000fe20000400000 */
[----:B------:R-:W-:-:S02]  /*5e90*/  ISETP.GT.U32.AND P3, PT, R18, R0, PT ;  /* 0x000000001200720c */ /* 0x000fc40003f64070 */
[C---:B------:R-:W-:Y:S01]  /*5ea0*/  ISETP.GT.U32.AND P2, PT, R18.reuse, R212, PT ;  /* 0x000000d41200720c */ /* 0x040fe20003f44070 */
[----:B0-----:R-:W-:Y:S01]  /*5eb0*/  IMAD.WIDE R16, R3, 0x2, R238 ;  /* 0x0000000203107825 */ /* 0x001fe200078e02ee */
[----:B-1----:R0:W4:Y:S04]  /*5ec0*/  LDG.E.U16 R193, [R204.64] ;  /* 0x00000006ccc17981 */ /* 0x002128000c1e1500 */
[----:B------:R1:W4:Y:S01]  /*5ed0*/  LDG.E.U16 R154, [R16.64] ;  /* 0x00000006109a7981 */ /* 0x000322000c1e1500 */
[----:B0-----:R-:W-:Y:S02]  /*5ee0*/  FSEL R204, R53, -INF , !P4 ;  /* 0xff80000035cc7808 */ /* 0x001fe40006000000 */
[----:B------:R-:W-:Y:S02]  /*5ef0*/  IADD3.X R205, RZ, R208, RZ, P0, !PT ;  /* 0x000000d0ffcd7210 */ /* 0x000fe400007fe4ff */
[----:B------:R-:W-:-:S02]  /*5f00*/  ISETP.GT.U32.AND P4, PT, R18, R211, PT ;  /* 0x000000d31200720c */ /* 0x000fc40003f84070 */
[----:B------:R-:W-:Y:S01]  /*5f10*/  ISETP.GT.U32.AND P0, PT, R18, R210, PT ;  /* 0x000000d21200720c */ /* 0x000fe20003f04070 */
[----:B------:R-:W-:-:S04]  /*5f20*/  IMAD.WIDE R18, R3, 0x2, R234 ;  /* 0x0000000203127825 */ /* 0x000fc800078e02ea */
[----:B------:R-:W-:-:S04]  /*5f30*/  IMAD.WIDE R14, R3, 0x2, R236 ;  /* 0x00000002030e7825 */ /* 0x000fc800078e02ec */
[C---:B-1----:R-:W-:Y:S01]  /*5f40*/  IMAD.WIDE R16, R3.reuse, 0x2, R230 ;  /* 0x0000000203107825 */ /* 0x042fe200078e02e6 */
[----:B------:R0:W4:Y:S05]  /*5f50*/  LDG.E.U16 R53, [R14.64] ;  /* 0x000000060e357981 */ /* 0x00012a000c1e1500 */
[----:B------:R1:W4:Y:S01]  /*5f60*/  LDG.E.U16 R16, [R16.64] ;  /* 0x0000000610107981 */ /* 0x000322000c1e1500 */
[----:B0-----:R-:W-:-:S06]  /*5f70*/  IMAD.WIDE R14, R3, 0x2, R232 ;  /* 0x00000002030e7825 */ /* 0x001fcc00078e02e8 */
[----:B------:R0:W4:Y:S01]  /*5f80*/  LDG.E.U16 R15, [R14.64] ;  /* 0x000000060e0f7981 */ /* 0x000122000c1e1500 */
[----:B--2---:R-:W-:-:S05]  /*5f90*/  IMAD.WIDE R152, R3, 0x2, R152 ;  /* 0x0000000203987825 */ /* 0x004fca00078e0298 */
[----:B0-----:R0:W2:Y:S01]  /*5fa0*/  LDG.E.U16 R14, [R152.64] ;  /* 0x00000006980e7981 */ /* 0x0010a2000c1e1500 */
[----:B------:R-:W-:-:S06]  /*5fb0*/  IMAD.WIDE R30, R3, 0x2, R30 ;  /* 0x00000002031e7825 */ /* 0x000fcc00078e021e */
[----:B------:R0:W2:Y:S01]  /*5fc0*/  LDG.E.U16 R30, [R30.64] ;  /* 0x000000061e1e7981 */ /* 0x0000a2000c1e1500 */
[----:B------:R-:W-:-:S03]  /*5fd0*/  IMAD.WIDE R22, R3, 0x2, R22 ;  /* 0x0000000203167825 */ /* 0x000fc600078e0216 */
[----:B0-----:R0:W2:Y:S01]  /*5fe0*/  LDG.E.U16 R31, [R18.64] ;  /* 0x00000006121f7981 */ /* 0x0010a2000c1e1500 */
[----:B------:R-:W-:-:S05]  /*5ff0*/  IMAD.WIDE R26, R3, 0x2, R26 ;  /* 0x00000002031a7825 */ /* 0x000fca00078e021a */
[----:B-1----:R1:W2:Y:S01]  /*6000*/  LDG.E.U16 R17, [R26.64] ;  /* 0x000000061a117981 */ /* 0x0022a2000c1e1500 */
[----:B0-----:R-:W-:-:S06]  /*6010*/  IMAD.WIDE R18, R3, 0x2, R228 ;  /* 0x0000000203127825 */ /* 0x001fcc00078e02e4 */
[----:B------:R0:W2:Y:S01]  /*6020*/  LDG.E.U16 R18, [R18.64] ;  /* 0x0000000612127981 */ /* 0x0000a2000c1e1500 */
[----:B-1----:R-:W-:-:S05]  /*6030*/  IMAD.WIDE R26, R3, 0x2, R224 ;  /* 0x00000002031a7825 */ /* 0x002fca00078e02e0 */
[----:B------:R3:W2:Y:S04]  /*6040*/  LDG.E.U16 R153, [R26.64] ;  /* 0x000000061a997981 */ /* 0x0006a8000c1e1500 */
[----:B0-----:R0:W2:Y:S02]  /*6050*/  LDG.E.U16 R19, [R22.64] ;  /* 0x0000000616137981 */ /* 0x0010a4000c1e1500 */
[----:B0-----:R-:W-:-:S05]  /*6060*/  IMAD.WIDE R22, R3, 0x2, R226 ;  /* 0x0000000203167825 */ /* 0x001fca00078e02e2 */
[----:B------:R5:W2:Y:S02]  /*6070*/  LDG.E.U16 R152, [R22.64] ;  /* 0x0000000616987981 */ /* 0x000aa4000c1e1500 */
[----:B-----5:R-:W-:-:S06]  /*6080*/  IMAD.WIDE R22, R3, 0x2, R220 ;  /* 0x0000000203167825 */ /* 0x020fcc00078e02dc */
[----:B------:R0:W5:Y:S01]  /*6090*/  LDG.E.U16 R22, [R22.64] ;  /* 0x0000000616167981 */ /* 0x000162000c1e1500 */
[----:B---3--:R-:W-:-:S06]  /*60a0*/  IMAD.WIDE R26, R3, 0x2, R218 ;  /* 0x00000002031a7825 */ /* 0x008fcc00078e02da */
[----:B------:R1:W3:Y:S01]  /*60b0*/  LDG.E.U16 R26, [R26.64] ;  /* 0x000000061a1a7981 */ /* 0x0002e2000c1e1500 */
[----:B------:R-:W-:Y:S01]  /*60c0*/  FMUL R55, R55, c[0x0][0x188] ;  /* 0x0000620037377a20 */ /* 0x000fe20000400000 */
[----:B------:R-:W-:Y:S01]  /*60d0*/  ISETP.GT.U32.AND.EX P1, PT, R206, RZ, PT, P1 ;  /* 0x000000ffce00720c */ /* 0x000fe20003f24110 */
[----:B------:R-:W-:Y:S01]  /*60e0*/  FMUL R56, R56, c[0x0][0x188] ;  /* 0x0000620038387a20 */ /* 0x000fe20000400000 */
[----:B------:R-:W-:Y:S01]  /*60f0*/  ISETP.GT.U32.AND.EX P5, PT, R206, RZ, PT, P5 ;  /* 0x000000ffce00720c */ /* 0x000fe20003fa4150 */
[----:B------:R-:W-:Y:S01]  /*6100*/  FMUL R37, R37, c[0x0][0x188] ;  /* 0x0000620025257a20 */ /* 0x000fe20000400000 */
[----:B------:R-:W-:Y:S01]  /*6110*/  ISETP.GT.U32.AND.EX P3, PT, R205, RZ, PT, P3 ;  /* 0x000000ffcd00720c */ /* 0x000fe20003f64130 */
[----:B------:R-:W-:Y:S01]  /*6120*/  FMUL R58, R58, c[0x0][0x188] ;  /* 0x000062003a3a7a20 */ /* 0x000fe20000400000 */
[----:B------:R-:W-:Y:S01]  /*6130*/  FSEL R55, R55, -INF , !P1 ;  /* 0xff80000037377808 */ /* 0x000fe20004800000 */
[----:B------:R-:W-:Y:S01]  /*6140*/  FMUL R40, R40, c[0x0][0x188] ;  /* 0x0000620028287a20 */ /* 0x000fe20000400000 */
[----:B------:R-:W-:-:S02]  /*6150*/  IADD3 R209, P1, R207, 0x11, RZ ;  /* 0x00000011cfd17810 */ /* 0x000fc40007f3e0ff */
[C---:B------:R-:W-:Y:S02]  /*6160*/  ISETP.GT.U32.AND.EX P2, PT, R205.reuse, RZ, PT, P2 ;  /* 0x000000ffcd00720c */ /* 0x040fe40003f44120 */
[----:B------:R-:W-:Y:S01]  /*6170*/  ISETP.GT.U32.AND.EX P4, PT, R205, RZ, PT, P4 ;  /* 0x000000ffcd00720c */ /* 0x000fe20003f84140 */
[----:B------:R-:W-:Y:S01]  /*6180*/  FMUL R57, R57, c[0x0][0x188] ;  /* 0x0000620039397a20 */ /* 0x000fe20000400000 */
[----:B------:R-:W-:Y:S01]  /*6190*/  FSEL R37, R37, -INF , !P5 ;  /* 0xff80000025257808 */ /* 0x000fe20006800000 */
[----:B------:R-:W-:Y:S01]  /*61a0*/  FMUL R59, R59, c[0x0][0x188] ;  /* 0x000062003b3b7a20 */ /* 0x000fe20000400000 */
[----:B------:R-:W-:Y:S01]  /*61b0*/  FSEL R252, R56, -INF , !P3 ;  /* 0xff80000038fc7808 */ /* 0x000fe20005800000 */
[----:B------:R-:W-:Y:S01]  /*61c0*/  FMUL R41, R41, c[0x0][0x188] ;  /* 0x0000620029297a20 */ /* 0x000fe20000400000 */
[----:B------:R-:W-:Y:S01]  /*61d0*/  ISETP.GT.U32.AND P5, PT, R209, R0, PT ;  /* 0x00000000d100720c */ /* 0x000fe20003fa4070 */
[----:B------:R-:W-:Y:S01]  /*61e0*/  FMUL R148, R148, c[0x0][0x188] ;  /* 0x0000620094947a20 */ /* 0x000fe20000400000 */
[----:B------:R-:W-:Y:S01]  /*61f0*/  IADD3.X R56, RZ, R208, RZ, P1, !PT ;  /* 0x000000d0ff387210 */ /* 0x000fe20000ffe4ff */
[----:B------:R-:W-:Y:S01]  /*6200*/  FMUL R44, R44, c[0x0][0x188] ;  /* 0x000062002c2c7a20 */ /* 0x000fe20000400000 */
[----:B------:R-:W-:Y:S01]  /*6210*/  FSEL R251, R58, -INF , !P2 ;  /* 0xff8000003afb7808 */ /* 0x000fe20005000000 */
[----:B------:R-:W-:Y:S01]  /*6220*/  FMUL R150, R150, c[0x0][0x188] ;  /* 0x0000620096967a20 */ /* 0x000fe20000400000 */
[----:B------:R-:W-:Y:S01]  /*6230*/  ISETP.GT.U32.AND.EX P5, PT, R56, RZ, PT, P5 ;  /* 0x000000ff3800720c */ /* 0x000fe20003fa4150 */
[----:B------:R-:W-:Y:S01]  /*6240*/  FMUL R49, R49, c[0x0][0x188] ;  /* 0x0000620031317a20 */ /* 0x000fe20000400000 */
[----:B------:R-:W-:Y:S01]  /*6250*/  FSEL R58, R40, -INF , !P4 ;  /* 0xff800000283a7808 */ /* 0x000fe20006000000 */
[----:B------:R-:W-:Y:S01]  /*6260*/  FMUL R48, R48, c[0x0][0x188] ;  /* 0x0000620030307a20 */ /* 0x000fe20000400000 */
[----:B0-----:R-:W-:Y:S01]  /*6270*/  IADD3 R23, P4, R207, 0x18, RZ ;  /* 0x00000018cf177810 */ /* 0x001fe20007f9e0ff */
[----:B------:R-:W-:Y:S01]  /*6280*/  FMUL R33, R33, c[0x0][0x188] ;  /* 0x0000620021217a20 */ /* 0x000fe20000400000 */
[C---:B------:R-:W-:Y:S01]  /*6290*/  ISETP.GT.U32.AND P3, PT, R209.reuse, R212, PT ;  /* 0x000000d4d100720c */ /* 0x040fe20003f64070 */
[----:B-1----:R-:W-:Y:S01]  /*62a0*/  FMUL R27, R34, c[0x0][0x188] ;  /* 0x00006200221b7a20 */ /* 0x002fe20000400000 */
[-C--:B------:R-:W-:Y:S01]  /*62b0*/  ISETP.GT.U32.AND P2, PT, R209, R211.reuse, PT ;  /* 0x000000d3d100720c */ /* 0x080fe20003f44070 */
[----:B------:R-:W-:Y:S01]  /*62c0*/  FMUL R149, R149, c[0x0][0x188] ;  /* 0x0000620095957a20 */ /* 0x000fe20000400000 */
[----:B------:R-:W-:Y:S01]  /*62d0*/  FSEL R249, R57, -INF , !P5 ;  /* 0xff80000039f97808 */ /* 0x000fe20006800000 */
[----:B------:R-:W-:Y:S01]  /*62e0*/  FMUL R54, R54, c[0x0][0x188] ;  /* 0x0000620036367a20 */ /* 0x000fe20000400000 */
[----:B------:R-:W-:Y:S01]  /*62f0*/  ISETP.GT.U32.AND P5, PT, R23, R0, PT ;  /* 0x000000001700720c */ /* 0x000fe20003fa4070 */
[----:B------:R-:W-:Y:S01]  /*6300*/  FMUL R151, R151, c[0x0][0x188] ;  /* 0x0000620097977a20 */ /* 0x000fe20000400000 */
[----:B------:R-:W-:Y:S01]  /*6310*/  IADD3.X R40, RZ, R208, RZ, P4, !PT ;  /* 0x000000d0ff287210 */ /* 0x000fe200027fe4ff */
[----:B------:R-:W-:Y:S01]  /*6320*/  FMUL R45, R45, c[0x0][0x188] ;  /* 0x000062002d2d7a20 */ /* 0x000fe20000400000 */
[----:B------:R-:W-:Y:S01]  /*6330*/  ISETP.GT.U32.AND.EX P3, PT, R56, RZ, PT, P3 ;  /* 0x000000ff3800720c */ /* 0x000fe20003f64130 */
[----:B------:R-:W-:Y:S01]  /*6340*/  FMUL R32, R32, c[0x0][0x188] ;  /* 0x0000620020207a20 */ /* 0x000fe20000400000 */
[----:B------:R-:W-:Y:S01]  /*6350*/  ISETP.GT.U32.AND.EX P2, PT, R56, RZ, PT, P2 ;  /* 0x000000ff3800720c */ /* 0x000fe20003f44120 */
[----:B------:R-:W-:Y:S01]  /*6360*/  BAR.SYNC.DEFER_BLOCKING 0x0 ;  /* 0x0000000000007b1d */ /* 0x000fe20000010000 */
[----:B------:R-:W-:-:S02]  /*6370*/  ISETP.GT.U32.AND P4, PT, R23, R211, PT ;  /* 0x000000d31700720c */ /* 0x000fc40003f84070 */
[C---:B------:R-:W-:Y:S02]  /*6380*/  ISETP.GT.U32.AND.EX P5, PT, R40.reuse, RZ, PT, P5 ;  /* 0x000000ff2800720c */ /* 0x040fe40003fa4150 */
[----:B------:R-:W-:Y:S02]  /*6390*/  FSEL R248, R59, -INF , !P3 ;  /* 0xff8000003bf87808 */ /* 0x000fe40005800000 */
[----:B------:R-:W-:Y:S02]  /*63a0*/  ISETP.GT.U32.AND P3, PT, R23, R212, PT ;  /* 0x000000d41700720c */ /* 0x000fe40003f64070 */
[----:B------:R-:W-:Y:S02]  /*63b0*/  FSEL R59, R41, -INF , !P2 ;  /* 0xff800000293b7808 */ /* 0x000fe40005000000 */
[----:B------:R-:W-:Y:S02]  /*63c0*/  ISETP.GT.U32.AND P2, PT, R23, R210, PT ;  /* 0x000000d21700720c */ /* 0x000fe40003f44070 */
[----:B------:R-:W-:-:S02]  /*63d0*/  ISETP.GT.U32.AND.EX P4, PT, R40, RZ, PT, P4 ;  /* 0x000000ff2800720c */ /* 0x000fc40003f84140 */
[----:B------:R-:W-:Y:S02]  /*63e0*/  FSEL R235, R148, -INF , !P5 ;  /* 0xff80000094eb7808 */ /* 0x000fe40006800000 */
[----:B------:R-:W-:Y:S02]  /*63f0*/  IADD3 R23, P5, R207, 0x8, RZ ;  /* 0x00000008cf177810 */ /* 0x000fe40007fbe0ff */
[----:B------:R-:W-:Y:S02]  /*6400*/  ISETP.GT.U32.AND.EX P3, PT, R40, RZ, PT, P3 ;  /* 0x000000ff2800720c */ /* 0x000fe40003f64130 */
[----:B------:R-:W-:Y:S02]  /*6410*/  FSEL R250, R44, -INF , !P4 ;  /* 0xff8000002cfa7808 */ /* 0x000fe40006000000 */
[----:B------:R-:W-:Y:S02]  /*6420*/  ISETP.GT.U32.AND P4, PT, R23, R211, PT ;  /* 0x000000d31700720c */ /* 0x000fe40003f84070 */
[----:B------:R-:W-:-:S02]  /*6430*/  IADD3.X R57, RZ, R208, RZ, P5, !PT ;  /* 0x000000d0ff397210 */ /* 0x000fc40002ffe4ff */
[----:B------:R-:W-:Y:S02]  /*6440*/  FSEL R233, R150, -INF , !P3 ;  /* 0xff80000096e97808 */ /* 0x000fe40005800000 */
[C---:B------:R-:W-:Y:S02]  /*6450*/  ISETP.GT.U32.AND P3, PT, R23.reuse, R0, PT ;  /* 0x000000001700720c */ /* 0x040fe40003f64070 */
[----:B------:R-:W-:Y:S01]  /*6460*/  ISETP.GT.U32.AND P5, PT, R23, R210, PT ;  /* 0x000000d21700720c */ /* 0x000fe20003fa4070 */
[----:B------:R-:W-:Y:S01]  /*6470*/  FMUL R23, R36, c[0x0][0x188] ;  /* 0x0000620024177a20 */ /* 0x000fe20000400000 */
[C---:B------:R-:W-:Y:S01]  /*6480*/  ISETP.GT.U32.AND.EX P4, PT, R57.reuse, RZ, PT, P4 ;  /* 0x000000ff3900720c */ /* 0x040fe20003f84140 */
[----:B------:R-:W-:Y:S01]  /*6490*/  FMUL R44, R52, c[0x0][0x188] ;  /* 0x00006200342c7a20 */ /* 0x000fe20000400000 */
[----:B------:R-:W-:Y:S02]  /*64a0*/  ISETP.GT.U32.AND.EX P3, PT, R57, RZ, PT, P3 ;  /* 0x000000ff3900720c */ /* 0x000fe40003f64130 */
[----:B------:R-:W-:-:S02]  /*64b0*/  FSEL R23, R23, -INF , !P4 ;  /* 0xff80000017177808 */ /* 0x000fc40006000000 */
[CC--:B------:R-:W-:Y:S02]  /*64c0*/  ISETP.GE.U32.AND P4, PT, R207.reuse, R0.reuse, PT ;  /* 0x00000000cf00720c */ /* 0x0c0fe40003f86070 */
[----:B------:R-:W-:Y:S02]  /*64d0*/  FSEL R44, R44, -INF , !P3 ;  /* 0xff8000002c2c7808 */ /* 0x000fe40005800000 */
[----:B------:R-:W-:Y:S02]  /*64e0*/  ISETP.GT.U32.AND P3, PT, R207, R0, PT ;  /* 0x00000000cf00720c */ /* 0x000fe40003f64070 */
[C---:B------:R-:W-:Y:S02]  /*64f0*/  ISETP.GE.U32.AND.EX P4, PT, R208.reuse, RZ, PT, P4 ;  /* 0x000000ffd000720c */ /* 0x040fe40003f86140 */
[----:B------:R-:W-:Y:S02]  /*6500*/  ISETP.GT.U32.AND.EX P3, PT, R208, RZ, PT, P3 ;  /* 0x000000ffd000720c */ /* 0x000fe40003f64130 */
[----:B------:R-:W-:-:S02]  /*6510*/  FSEL R49, R49, -INF , !P4 ;  /* 0xff80000031317808 */ /* 0x000fc40006000000 */
[----:B------:R-:W-:Y:S02]  /*6520*/  ISETP.GE.U32.AND P4, PT, R207, R212, PT ;  /* 0x000000d4cf00720c */ /* 0x000fe40003f86070 */
[----:B------:R-:W-:Y:S01]  /*6530*/  FSEL R52, R48, -INF , !P3 ;  /* 0xff80000030347808 */ /* 0x000fe20005800000 */
[----:B------:R-:W-:Y:S01]  /*6540*/  FMUL R48, R51, c[0x0][0x188] ;  /* 0x0000620033307a20 */ /* 0x000fe20000400000 */
[----:B------:R-:W-:-:S04]  /*6550*/  ISETP.GE.U32.AND.EX P4, PT, R208, RZ, PT, P4 ;  /* 0x000000ffd000720c */ /* 0x000fc80003f86140 */
[----:B------:R-:W-:Y:S02]  /*6560*/  FSEL R48, R48, -INF , !P4 ;  /* 0xff80000030307808 */ /* 0x000fe40006000000 */
[----:B------:R-:W-:-:S04]  /*6570*/  ISETP.GE.U32.AND P4, PT, R207, R211, PT ;  /* 0x000000d3cf00720c */ /* 0x000fc80003f86070 */
[----:B------:R-:W-:-:S04]  /*6580*/  ISETP.GE.U32.AND.EX P4, PT, R208, RZ, PT, P4 ;  /* 0x000000ffd000720c */ /* 0x000fc80003f86140 */
[----:B------:R-:W-:Y:S02]  /*6590*/  FSEL R33, R33, -INF , !P4 ;  /* 0xff80000021217808 */ /* 0x000fe40006000000 */
[----:B------:R-:W-:Y:S01]  /*65a0*/  IADD3 R34, P4, R207, 0x19, RZ ;  /* 0x00000019cf227810 */ /* 0x000fe20007f9e0ff */
[----:B------:R-:W-:-:S03]  /*65b0*/  FMUL R41, R50, c[0x0][0x188] ;  /* 0x0000620032297a20 */ /* 0x000fc60000400000 */
[----:B------:R-:W-:Y:S02]  /*65c0*/  IADD3.X R50, RZ, R208, RZ, P4, !PT ;  /* 0x000000d0ff327210 */ /* 0x000fe400027fe4ff */
[----:B------:R-:W-:-:S04]  /*65d0*/  ISETP.GT.U32.AND P4, PT, R34, R0, PT ;  /* 0x000000002200720c */ /* 0x000fc80003f84070 */
[----:B------:R-:W-:-:S04]  /*65e0*/  ISETP.GT.U32.AND.EX P4, PT, R50, RZ, PT, P4 ;  /* 0x000000ff3200720c */ /* 0x000fc80003f84140 */
[----:B------:R-:W-:Y:S02]  /*65f0*/  FSEL R234, R149, -INF , !P4 ;  /* 0xff80000095ea7808 */ /* 0x000fe40006000000 */
[-C--:B------:R-:W-:Y:S02]  /*6600*/  ISETP.GT.U32.AND P4, PT, R34, R212.reuse, PT ;  /* 0x000000d42200720c */ /* 0x080fe40003f84070 */
[----:B------:R-:W-:Y:S02]  /*6610*/  FSEL R36, R54, -INF , !P3 ;  /* 0xff80000036247808 */ /* 0x000fe40005800000 */
[----:B------:R-:W-:Y:S02]  /*6620*/  ISETP.GT.U32.AND.EX P4, PT, R50, RZ, PT, P4 ;  /* 0x000000ff3200720c */ /* 0x000fe40003f84140 */
[----:B------:R-:W-:Y:S02]  /*6630*/  ISETP.GT.U32.AND P3, PT, R207, R212, PT ;  /* 0x000000d4cf00720c */ /* 0x000fe40003f64070 */
[----:B------:R-:W-:-:S02]  /*6640*/  FMNMX R51, R52, R49, !PT ;  /* 0x0000003134337209 */ /* 0x000fc40007800000 */
[----:B------:R-:W-:Y:S02]  /*6650*/  FSEL R232, R151, -INF , !P4 ;  /* 0xff80000097e87808 */ /* 0x000fe40006000000 */
[----:B------:R-:W-:Y:S02]  /*6660*/  ISETP.GT.U32.AND P4, PT, R34, R211, PT ;  /* 0x000000d32200720c */ /* 0x000fe40003f84070 */
[----:B------:R-:W-:Y:S02]  /*6670*/  ISETP.GT.U32.AND.EX P3, PT, R208, RZ, PT, P3 ;  /* 0x000000ffd000720c */ /* 0x000fe40003f64130 */
[----:B------:R-:W-:Y:S02]  /*6680*/  FMNMX R51, R44, R51, !PT ;  /* 0x000000332c337209 */ /* 0x000fe40007800000 */
[----:B------:R-:W-:Y:S02]  /*6690*/  ISETP.GT.U32.AND.EX P4, PT, R50, RZ, PT, P4 ;  /* 0x000000ff3200720c */ /* 0x000fe40003f84140 */
[----:B------:R-:W-:-:S02]  /*66a0*/  FSEL R41, R41, -INF , !P3 ;  /* 0xff80000029297808 */ /* 0x000fc40005800000 */
[----:B------:R-:W-:Y:S02]  /*66b0*/  FMNMX R51, R204, R51, !PT ;  /* 0x00000033cc337209 */ /* 0x000fe40007800000 */
[----:B------:R-:W-:Y:S02]  /*66c0*/  FSEL R245, R45, -INF , !P4 ;  /* 0xff8000002df57808 */ /* 0x000fe40006000000 */
[----:B------:R-:W-:Y:S02]  /*66d0*/  FMNMX R45, R41, R48, !PT ;  /* 0x00000030292d7209 */ /* 0x000fe40007800000 */
[----:B------:R-:W-:Y:S02]  /*66e0*/  FMNMX R51, R252, R51, !PT ;  /* 0x00000033fc337209 */ /* 0x000fe40007800000 */
[----:B------:R-:W-:Y:S02]  /*66f0*/  FMNMX R45, R36, R45, !PT ;  /* 0x0000002d242d7209 */ /* 0x000fe40007800000 */
[----:B------:R-:W-:-:S02]  /*6700*/  FMNMX R51, R249, R51, !PT ;  /* 0x00000033f9337209 */ /* 0x000fc40007800000 */
[----:B------:R-:W-:Y:S02]  /*6710*/  FMNMX R45, R55, R45, !PT ;  /* 0x0000002d372d7209 */ /* 0x000fe40007800000 */
[----:B------:R-:W-:Y:S02]  /*6720*/  ISETP.GT.U32.AND P4, PT, R34, R210, PT ;  /* 0x000000d22200720c */ /* 0x000fe40003f84070 */
[----:B------:R-:W-:Y:S02]  /*6730*/  FMNMX R34, R235, R51, !PT ;  /* 0x00000033eb227209 */ /* 0x000fe40007800000 */
[----:B------:R-:W-:Y:S02]  /*6740*/  FMNMX R45, R251, R45, !PT ;  /* 0x0000002dfb2d7209 */ /* 0x000fe40007800000 */
[----:B------:R-:W-:Y:S02]  /*6750*/  FMNMX R34, R234, R34, !PT ;  /* 0x00000022ea227209 */ /* 0x000fe40007800000 */
[----:B------:R-:W-:-:S02]  /*6760*/  FMNMX R45, R248, R45, !PT ;  /* 0x0000002df82d7209 */ /* 0x000fc40007800000 */
[----:B------:R-:W-:Y:S01]  /*6770*/  ISETP.GT.U32.AND P3, PT, R207, R211, PT ;  /* 0x000000d3cf00720c */ /* 0x000fe20003f64070 */
[----:B------:R-:W0:Y:S01]  /*6780*/  SHFL.BFLY PT, R51, R34, 0x2, 0x1f ;  /* 0x0c401f0022337f89 */ /* 0x000e2200000e0000 */
[----:B------:R-:W-:Y:S02]  /*6790*/  FMNMX R45, R233, R45, !PT ;  /* 0x0000002de92d7209 */ /* 0x000fe40007800000 */
[----:B------:R-:W-:Y:S02]  /*67a0*/  ISETP.GT.U32.AND.EX P3, PT, R208, RZ, PT, P3 ;  /* 0x000000ffd000720c */ /* 0x000fe40003f64130 */
[----:B------:R-:W-:Y:S02]  /*67b0*/  FMNMX R45, R232, R45, !PT ;  /* 0x0000002de82d7209 */ /* 0x000fe40007800000 */
[----:B------:R-:W-:Y:S02]  /*67c0*/  FSEL R32, R32, -INF , !P3 ;  /* 0xff80000020207808 */ /* 0x000fe40005800000 */
[----:B------:R-:W-:-:S02]  /*67d0*/  ISETP.GT.U32.AND.EX P2, PT, R40, RZ, PT, P2 ;  /* 0x000000ff2800720c */ /* 0x000fc40003f44120 */
[----:B------:R-:W-:Y:S02]  /*67e0*/  ISETP.GT.U32.AND.EX P4, PT, R50, RZ, PT, P4 ;  /* 0x000000ff3200720c */ /* 0x000fe40003f84140 */
[----:B------:R-:W-:Y:S01]  /*67f0*/  FMNMX R40, R32, R33, !PT ;  /* 0x0000002120287209 */ /* 0x000fe20007800000 */
[----:B------:R-:W1:Y:S01]  /*6800*/  SHFL.BFLY PT, R50, R45, 0x2, 0x1f ;  /* 0x0c401f002d327f89 */ /* 0x000e6200000e0000 */
[----:B------:R-:W-:Y:S02]  /*6810*/  ISETP.GT.U32.AND P3, PT, R207, R210, PT ;  /* 0x000000d2cf00720c */ /* 0x000fe40003f64070 */
[----:B------:R-:W-:Y:S02]  /*6820*/  FMNMX R40, R23, R40, !PT ;  /* 0x0000002817287209 */ /* 0x000fe40007800000 */
[----:B------:R-:W-:Y:S02]  /*6830*/  ISETP.GT.U32.AND.EX P3, PT, R208, RZ, PT, P3 ;  /* 0x000000ffd000720c */ /* 0x000fe40003f64130 */
[----:B------:R-:W-:-:S02]  /*6840*/  FMNMX R40, R37, R40, !PT ;  /* 0x0000002825287209 */ /* 0x000fc40007800000 */
[----:B------:R-:W-:Y:S02]  /*6850*/  FSEL R27, R27, -INF , !P3 ;  /* 0xff8000001b1b7808 */ /* 0x000fe40005800000 */
[----:B------:R-:W-:Y:S02]  /*6860*/  FMNMX R40, R58, R40, !PT ;  /* 0x000000283a287209 */ /* 0x000fe40007800000 */
[----:B------:R-:W-:Y:S01]  /*6870*/  ISETP.GE.U32.AND P3, PT, R207, R210, PT ;  /* 0x000000d2cf00720c */ /* 0x000fe20003f66070 */
[----:B------:R1:W-:Y:S01]  /*6880*/  STS.U16 [R6+0x8400], R13 ;  /* 0x0084000d06007388 */ /* 0x0003e20000000400 */
[----:B0-----:R-:W-:Y:S02]  /*6890*/  FMNMX R34, R34, R51, !PT ;  /* 0x0000003322227209 */ /* 0x001fe40007800000 */
[----:B------:R-:W-:Y:S02]  /*68a0*/  FMNMX R40, R59, R40, !PT ;  /* 0x000000283b287209 */ /* 0x000fe40007800000 */
[----:B------:R-:W-:Y:S01]  /*68b0*/  ISETP.GE.U32.AND.EX P3, PT, R208, RZ, PT, P3 ;  /* 0x000000ffd000720c */ /* 0x000fe20003f66130 */
[----:B------:R-:W0:Y:S01]  /*68c0*/  SHFL.BFLY PT, R54, R34, 0x1, 0x1f ;  /* 0x0c201f0022367f89 */ /* 0x000e2200000e0000 */
[----:B-1----:R-:W-:-:S03]  /*68d0*/  FMUL R13, R35, c[0x0][0x188] ;  /* 0x00006200230d7a20 */ /* 0x002fc60000400000 */
[----:B------:R1:W-:Y:S01]  /*68e0*/  STS.U16 [R6+0x8600], R20 ;  /* 0x0086001406007388 */ /* 0x0003e20000000400 */
[----:B------:R-:W-:Y:S02]  /*68f0*/  FMNMX R40, R250, R40, !PT ;  /* 0x00000028fa287209 */ /* 0x000fe40007800000 */
[----:B------:R-:W-:Y:S02]  /*6900*/  ISETP.GT.U32.AND.EX P5, PT, R57, RZ, PT, P5 ;  /* 0x000000ff3900720c */ /* 0x000fe40003fa4150 */
[----:B------:R-:W-:Y:S01]  /*6910*/  FSEL R13, R13, -INF , !P3 ;  /* 0xff8000000d0d7808 */ /* 0x000fe20005800000 */
[----:B------:R2:W-:Y:S01]  /*6920*/  STS.U16 [R6+0x8200], R12 ;  /* 0x0082000c06007388 */ /* 0x0005e20000000400 */
[----:B-1----:R-:W-:Y:S01]  /*6930*/  FMUL R20, R38, c[0x0][0x188] ;  /* 0x0000620026147a20 */ /* 0x002fe20000400000 */
[----:B------:R-:W-:Y:S02]  /*6940*/  FMNMX R40, R245, R40, !PT ;  /* 0x00000028f5287209 */ /* 0x000fe40007800000 */
[----:B------:R1:W-:Y:S01]  /*6950*/  STS.U16 [R6+0x8800], R21 ;  /* 0x0088001506007388 */ /* 0x0003e20000000400 */
[----:B------:R-:W-:-:S02]  /*6960*/  FMNMX R50, R45, R50, !PT ;  /* 0x000000322d327209 */ /* 0x000fc40007800000 */
[----:B------:R-:W-:Y:S01]  /*6970*/  ISETP.GT.U32.AND.EX P6, PT, R206, RZ, PT, P6 ;  /* 0x000000ffce00720c */ /* 0x000fe20003fc4160 */
[----:B--2---:R-:W-:Y:S01]  /*6980*/  FMUL R12, R39, c[0x0][0x188] ;  /* 0x00006200270c7a20 */ /* 0x004fe20000400000 */
[----:B------:R-:W-:Y:S01]  /*6990*/  FSEL R20, R20, -INF , !P5 ;  /* 0xff80000014147808 */ /* 0x000fe20006800000 */
[----:B------:R-:W-:Y:S01]  /*69a0*/  STS.U16 [R6+0x8a00], R24 ;  /* 0x008a001806007388 */ /* 0x000fe20000000400 */
[----:B------:R-:W-:Y:S01]  /*69b0*/  FMUL R42, R42, c[0x0][0x188] ;  /* 0x000062002a2a7a20 */ /* 0x000fe20000400000 */
[----:B-1----:R-:W-:Y:S02]  /*69c0*/  FMNMX R21, R27, R13, !PT ;  /* 0x0000000d1b157209 */ /* 0x002fe40007800000 */
[----:B------:R-:W1:Y:S01]  /*69d0*/  SHFL.BFLY PT, R51, R40, 0x2, 0x1f ;  /* 0x0c401f0028337f89 */ /* 0x000e6200000e0000 */
[----:B------:R-:W-:Y:S02]  /*69e0*/  ISETP.GT.U32.AND P1, PT, R209, R210, PT ;  /* 0x000000d2d100720c */ /* 0x000fe40003f24070 */
[----:B------:R-:W-:Y:S01]  /*69f0*/  ISETP.GT.U32.AND.EX P0, PT, R205, RZ, PT, P0 ;  /* 0x000000ffcd00720c */ /* 0x000fe20003f04100 */
[----:B------:R-:W2:Y:S01]  /*6a00*/  SHFL.BFLY PT, R24, R50, 0x1, 0x1f ;  /* 0x0c201f0032187f89 */ /* 0x000ea200000e0000 */
[----:B------:R-:W-:-:S02]  /*6a10*/  FSEL R12, R12, -INF , !P6 ;  /* 0xff8000000c0c7808 */ /* 0x000fc40007000000 */
[----:B------:R-:W-:Y:S01]  /*6a20*/  FMNMX R21, R20, R21, !PT ;  /* 0x0000001514157209 */ /* 0x000fe20007800000 */
[----:B------:R-:W-:Y:S01]  /*6a30*/  FMUL R43, R43, c[0x0][0x188] ;  /* 0x000062002b2b7a20 */ /* 0x000fe20000400000 */
[----:B------:R-:W-:Y:S02]  /*6a40*/  ISETP.GT.U32.AND.EX P1, PT, R56, RZ, PT, P1 ;  /* 0x000000ff3800720c */ /* 0x000fe40003f24110 */
[----:B------:R-:W-:Y:S02]  /*6a50*/  FSEL R247, R42, -INF , !P0 ;  /* 0xff8000002af77808 */ /* 0x000fe40004000000 */
[----:B------:R-:W-:Y:S01]  /*6a60*/  FMNMX R21, R12, R21, !PT ;  /* 0x000000150c157209 */ /* 0x000fe20007800000 */
[----:B------:R-:W-:Y:S01]  /*6a70*/  FMUL R46, R46, c[0x0][0x188] ;  /* 0x000062002e2e7a20 */ /* 0x000fe20000400000 */
[----:B------:R-:W-:Y:S02]  /*6a80*/  FSEL R246, R43, -INF , !P1 ;  /* 0xff8000002bf67808 */ /* 0x000fe40004800000 */
[----:B------:R-:W-:Y:S01]  /*6a90*/  FMNMX R21, R247, R21, !PT ;  /* 0x00000015f7157209 */ /* 0x000fe20007800000 */
[----:B------:R-:W-:Y:S01]  /*6aa0*/  FMUL R47, R47, c[0x0][0x188] ;  /* 0x000062002f2f7a20 */ /* 0x000fe20000400000 */
[----:B------:R-:W-:Y:S01]  /*6ab0*/  FSEL R244, R46, -INF , !P2 ;  /* 0xff8000002ef47808 */ /* 0x000fe20005000000 */
[----:B------:R0:W-:Y:S01]  /*6ac0*/  STS.U16 [R6+0x8000], R7 ;  /* 0x0080000706007388 */ /* 0x0001e20000000400 */
[----:B------:R-:W-:-:S02]  /*6ad0*/  FMNMX R21, R246, R21, !PT ;  /* 0x00000015f6157209 */ /* 0x000fc40007800000 */
[----:B------:R-:W-:Y:S02]  /*6ae0*/  FSEL R243, R47, -INF , !P4 ;  /* 0xff8000002ff37808 */ /* 0x000fe40006000000 */
[----:B------:R-:W-:Y:S02]  /*6af0*/  FMNMX R21, R244, R21, !PT ;  /* 0x00000015f4157209 */ /* 0x000fe40007800000 */
[----:B0-----:R-:W-:Y:S02]  /*6b00*/  FMNMX R7, R34, R54, !PT ;  /* 0x0000003622077209 */ /* 0x001fe40007800000 */
[----:B------:R-:W-:Y:S02]  /*6b10*/  FMNMX R21, R243, R21, !PT ;  /* 0x00000015f3157209 */ /* 0x000fe40007800000 */
[----:B------:R-:W-:Y:S02]  /*6b20*/  FMNMX R7, R7, R11, !PT ;  /* 0x0000000b07077209 */ /* 0x000fe40007800000 */
[----:B-1----:R-:W-:-:S02]  /*6b30*/  FMNMX R51, R40, R51, !PT ;  /* 0x0000003328337209 */ /* 0x002fc40007800000 */
[----:B--2---:R-:W-:Y:S01]  /*6b40*/  FMNMX R212, R50, R24, !PT ;  /* 0x0000001832d47209 */ /* 0x004fe20007800000 */
[----:B------:R-:W-:Y:S01]  /*6b50*/  FADD R11, -R7, R11 ;  /* 0x0000000b070b7221 */ /* 0x000fe20000000100 */
[----:B------:R-:W0:Y:S03]  /*6b60*/  SHFL.BFLY PT, R24, R21, 0x2, 0x1f ;  /* 0x0c401f0015187f89 */ /* 0x000e2600000e0000 */
[----:B------:R-:W-:Y:S02]  /*6b70*/  FMUL R221, R11, 1.4426950216293334961 ;  /* 0x3fb8aa3b0bdd7820 */ /* 0x000fe40000400000 */
[----:B------:R-:W1:Y:S01]  /*6b80*/  SHFL.BFLY PT, R11, R51, 0x1, 0x1f ;  /* 0x0c201f00330b7f89 */ /* 0x000e6200000e0000 */
[----:B------:R-:W-:-:S03]  /*6b90*/  LOP3.LUT R148, R6, 0x20, RZ, 0x3c, !PT ;  /* 0x0000002006947812 */ /* 0x000fc600078e3cff */
[----:B------:R-:W-:Y:S04]  /*6ba0*/  STS.U16 [R6+0x8c00], R25 ;  /* 0x008c001906007388 */ /* 0x000fe80000000400 */
[----:B------:R-:W-:Y:S04]  /*6bb0*/  STS.U16 [R6+0x8e00], R28 ;  /* 0x008e001c06007388 */ /* 0x000fe80000000400 */
[----:B------:R-:W-:Y:S01]  /*6bc0*/  STS.U16 [R6+0x9000], R29 ;  /* 0x0090001d06007388 */ /* 0x000fe20000000400 */
[----:B0-----:R-:W-:-:S03]  /*6bd0*/  FMNMX R24, R21, R24, !PT ;  /* 0x0000001815187209 */ /* 0x001fc60007800000 */
[----:B------:R-:W-:Y:S01]  /*6be0*/  STS.U16 [R6+0x9200], R164 ;  /* 0x009200a406007388 */ /* 0x000fe20000000400 */
[----:B-1----:R-:W-:-:S03]  /*6bf0*/  FMNMX R213, R51, R11, !PT ;  /* 0x0000000b33d57209 */ /* 0x002fc60007800000 */
[----:B------:R-:W-:Y:S04]  /*6c00*/  STS.U16 [R6+0x9400], R165 ;  /* 0x009400a506007388 */ /* 0x000fe80000000400 */
[----:B------:R-:W-:Y:S04]  /*6c10*/  STS.U16 [R6+0x9600], R166 ;  /* 0x009600a606007388 */ /* 0x000fe80000000400 */
[----:B------:R-:W-:Y:S04]  /*6c20*/  STS.U16 [R6+0x9800], R167 ;  /* 0x009800a706007388 */ /* 0x000fe80000000400 */
[----:B----4-:R-:W-:Y:S04]  /*6c30*/  STS.U16 [R6+0x9a00], R192 ;  /* 0x009a00c006007388 */ /* 0x010fe80000000400 */
[----:B------:R-:W-:Y:S04]  /*6c40*/  STS.U16 [R6+0x9c00], R193 ;  /* 0x009c00c106007388 */ /* 0x000fe80000000400 */
[----:B------:R-:W-:Y:S04]  /*6c50*/  STS.U16 [R6+0x9e00], R194 ;  /* 0x009e00c206007388 */ /* 0x000fe80000000400 */
[----:B------:R-:W0:Y:S04]  /*6c60*/  SHFL.BFLY PT, R11, R24, 0x1, 0x1f ;  /* 0x0c201f00180b7f89 */ /* 0x000e2800000e0000 */
        /* <DEDUP_REMOVED lines=14> */
[----:B-----5:R-:W-:Y:S04]  /*6d50*/  STS.U16 [R148+0x9d00], R22 ;  /* 0x009d001694007388 */ /* 0x020fe80000000400 */
[----:B---3--:R-:W-:Y:S04]  /*6d60*/  STS.U16 [R148+0x9f00], R26 ;  /* 0x009f001a94007388 */ /* 0x008fe80000000400 */
[----:B------:R-:W-:Y:S01]  /*6d70*/  BAR.SYNC.DEFER_BLOCKING 0x0 ;  /* 0x0000000000007b1d */ /* 0x000fe20000010000 */
[----:B0-----:R-:W-:-:S04]  /*6d80*/  FMNMX R11, R24, R11, !PT ;  /* 0x0000000b180b7209 */ /* 0x001fc80007800000 */
[----:B------:R-:W-:-:S05]  /*6d90*/  FMNMX R214, R11, R8, !PT ;  /* 0x000000080bd67209 */ /* 0x000fca0007800000 */
[----:B------:R-:W-:-:S04]  /*6da0*/  FADD R27, R27, -R214 ;  /* 0x800000d61b1b7221 */ /* 0x000fc80000000000 */
[----:B------:R-:W-:Y:S01]  /*6db0*/  FMUL R27, R27, 1.4426950216293334961 ;  /* 0x3fb8aa3b1b1b7820 */ /* 0x000fe20000400000 */
[----:B------:R-:W-:-:S03]  /*6dc0*/  FMNMX R213, R213, R9, !PT ;  /* 0x00000009d5d57209 */ /* 0x000fc60007800000 */
[----:B------:R0:W-:Y:S01]  /*6dd0*/  MUFU.EX2 R241, R27 ;  /* 0x0000001b00f17308 */ /* 0x0001e20000000800 */
[----:B------:R-:W-:Y:S01]  /*6de0*/  FMNMX R212, R212, R10, !PT ;  /* 0x0000000ad4d47209 */ /* 0x000fe20007800000 */
[----:B------:R-:W1:Y:S04]  /*6df0*/  LDSM.16.M88.4 R28, [R5+0x8e00] ;  /* 0x008e0000051c783b */ /* 0x000e680000000200 */
[----:B0-----:R-:W0:Y:S01]  /*6e00*/  LDSM.16.M88.4 R24, [R5+0x8c00] ;  /* 0x008c00000518783b */ /* 0x001e220000000200 */
[--C-:B------:R-:W-:Y:S02]  /*6e10*/  FADD R231, R52, -R7.reuse ;  /* 0x8000000734e77221 */ /* 0x100fe40000000000 */
[----:B------:R-:W-:Y:S02]  /*6e20*/  FADD R236, R12, -R214 ;  /* 0x800000d60cec7221 */ /* 0x000fe40000000000 */
[----:B------:R-:W-:-:S02]  /*6e30*/  FADD R49, R49, -R7 ;  /* 0x8000000731317221 */ /* 0x000fc40000000000 */
[--C-:B------:R-:W-:Y:S02]  /*6e40*/  FADD R44, R44, -R7.reuse ;  /* 0x800000072c2c7221 */ /* 0x100fe40000000000 */
[----:B------:R-:W-:Y:S01]  /*6e50*/  FADD R204, R204, -R7 ;  /* 0x80000007cccc7221 */ /* 0x000fe20000000000 */
[----:B------:R-:W-:Y:S01]  /*6e60*/  MUFU.EX2 R221, R221 ;  /* 0x000000dd00dd7308 */ /* 0x000fe20000000800 */
[----:B------:R-:W-:Y:S01]  /*6e70*/  FADD R9, -R213, R9 ;  /* 0x00000009d5097221 */ /* 0x000fe20000000100 */
[----:B------:R-:W2:Y:S01]  /*6e80*/  LDSM.16.M88.4 R148, [R5+0x8000] ;  /* 0x008000000594783b */ /* 0x000ea20000000200 */
[----:B------:R-:W-:Y:S02]  /*6e90*/  FADD R8, -R214, R8 ;  /* 0x00000008d6087221 */ /* 0x000fe40000000100 */
[--C-:B------:R-:W-:Y:S01]  /*6ea0*/  FADD R41, R41, -R212.reuse ;  /* 0x800000d429297221 */ /* 0x100fe20000000000 */
[----:B------:R-:W3:Y:S01]  /*6eb0*/  LDSM.16.M88.4 R16, [R5+0x8800] ;  /* 0x008800000510783b */ /* 0x000ee20000000200 */
[----:B------:R-:W-:-:S02]  /*6ec0*/  FADD R48, R48, -R212 ;  /* 0x800000d430307221 */ /* 0x000fc40000000000 */
[--C-:B------:R-:W-:Y:S01]  /*6ed0*/  FADD R36, R36, -R212.reuse ;  /* 0x800000d424247221 */ /* 0x100fe20000000000 */
[----:B------:R-:W-:Y:S01]  /*6ee0*/  LDSM.16.M88.4 R152, [R5+0x8200] ;  /* 0x008200000598783b */ /* 0x000fe20000000200 */
[----:B------:R-:W-:Y:S02]  /*6ef0*/  FADD R55, R55, -R212 ;  /* 0x800000d437377221 */ /* 0x000fe40000000000 */
[----:B------:R-:W-:Y:S01]  /*6f00*/  FADD R10, -R212, R10 ;  /* 0x0000000ad40a7221 */ /* 0x000fe20000000100 */
[----:B------:R-:W-:Y:S01]  /*6f10*/  LDSM.16.M88.4 R192, [R5+0x9c00] ;  /* 0x009c000005c0783b */ /* 0x000fe20000000200 */
[--C-:B------:R-:W-:Y:S02]  /*6f20*/  FADD R32, R32, -R213.reuse ;  /* 0x800000d520207221 */ /* 0x100fe40000000000 */
[--C-:B------:R-:W-:Y:S02]  /*6f30*/  FADD R33, R33, -R213.reuse ;  /* 0x800000d521217221 */ /* 0x100fe40000000000 */
[----:B------:R-:W-:-:S02]  /*6f40*/  FADD R23, R23, -R213 ;  /* 0x800000d517177221 */ /* 0x000fc40000000000 */
[----:B------:R-:W-:Y:S02]  /*6f50*/  FADD R37, R37, -R213 ;  /* 0x800000d525257221 */ /* 0x000fe40000000000 */
[--C-:B------:R-:W-:Y:S02]  /*6f60*/  FADD R13, R13, -R214.reuse ;  /* 0x800000d60d0d7221 */ /* 0x100fe40000000000 */
[----:B------:R-:W-:Y:S02]  /*6f70*/  FADD R20, R20, -R214 ;  /* 0x800000d614147221 */ /* 0x000fe40000000000 */
[----:B------:R-:W-:Y:S02]  /*6f80*/  FMUL R231, R231, 1.4426950216293334961 ;  /* 0x3fb8aa3be7e77820 */ /* 0x000fe40000400000 */
[----:B------:R-:W-:Y:S02]  /*6f90*/  FMUL R236, R236, 1.4426950216293334961 ;  /* 0x3fb8aa3becec7820 */ /* 0x000fe40000400000 */
[----:B------:R-:W-:-:S02]  /*6fa0*/  FMUL R9, R9, 1.4426950216293334961 ;  /* 0x3fb8aa3b09097820 */ /* 0x000fc40000400000 */
[----:B------:R-:W-:Y:S02]  /*6fb0*/  FMUL R8, R8, 1.4426950216293334961 ;  /* 0x3fb8aa3b08087820 */ /* 0x000fe40000400000 */
[----:B------:R-:W-:Y:S02]  /*6fc0*/  FMUL R49, R49, 1.4426950216293334961 ;  /* 0x3fb8aa3b31317820 */ /* 0x000fe40000400000 */
[----:B------:R-:W-:Y:S02]  /*6fd0*/  FMUL R44, R44, 1.4426950216293334961 ;  /* 0x3fb8aa3b2c2c7820 */ /* 0x000fe40000400000 */
        /* <DEDUP_REMOVED lines=11> */
[----:B------:R-:W-:Y:S01]  /*7090*/  FMUL R20, R20, 1.4426950216293334961 ;  /* 0x3fb8aa3b14147820 */ /* 0x000fe20000400000 */
[----:B------:R-:W4:Y:S08]  /*70a0*/  MUFU.EX2 R219, R9 ;  /* 0x0000000900db7308 */ /* 0x000f300000000800 */
[----:B------:R-:W-:Y:S08]  /*70b0*/  MUFU.EX2 R218, R8 ;  /* 0x0000000800da7308 */ /* 0x000ff00000000800 */
[----:B------:R-:W-:Y:S08]  /*70c0*/  MUFU.EX2 R231, R231 ;  /* 0x000000e700e77308 */ /* 0x000ff00000000800 */
[----:B------:R-:W5:Y:S08]  /*70d0*/  MUFU.EX2 R230, R49 ;  /* 0x0000003100e67308 */ /* 0x000f700000000800 */
[----:B------:R-:W-:Y:S08]  /*70e0*/  MUFU.EX2 R227, R44 ;  /* 0x0000002c00e37308 */ /* 0x000ff00000000800 */
[----:B------:R-:W-:Y:S08]  /*70f0*/  MUFU.EX2 R226, R204 ;  /* 0x000000cc00e27308 */ /* 0x000ff00000000800 */
[----:B------:R-:W-:Y:S08]  /*7100*/  MUFU.EX2 R229, R41 ;  /* 0x0000002900e57308 */ /* 0x000ff00000000800 */
[----:B------:R-:W0:Y:S08]  /*7110*/  MUFU.EX2 R228, R48 ;  /* 0x0000003000e47308 */ /* 0x000e300000000800 */
[----:B------:R-:W-:Y:S08]  /*7120*/  MUFU.EX2 R225, R36 ;  /* 0x0000002400e17308 */ /* 0x000ff00000000800 */
[----:B------:R-:W0:Y:S08]  /*7130*/  MUFU.EX2 R242, R55 ;  /* 0x0000003700f27308 */ /* 0x000e300000000800 */
[----:B------:R-:W-:Y:S08]  /*7140*/  MUFU.EX2 R220, R10 ;  /* 0x0000000a00dc7308 */ /* 0x000ff00000000800 */
[----:B------:R-:W-:Y:S08]  /*7150*/  MUFU.EX2 R224, R32 ;  /* 0x0000002000e07308 */ /* 0x000ff00000000800 */
[----:B------:R-:W0:Y:S08]  /*7160*/  MUFU.EX2 R223, R33 ;  /* 0x0000002100df7308 */ /* 0x000e300000000800 */
[----:B------:R-:W-:Y:S08]  /*7170*/  MUFU.EX2 R239, R23 ;  /* 0x0000001700ef7308 */ /* 0x000ff00000000800 */
[----:B------:R-:W-:Y:S08]  /*7180*/  MUFU.EX2 R238, R37 ;  /* 0x0000002500ee7308 */ /* 0x000ff00000000800 */
[----:B------:R-:W0:Y:S08]  /*7190*/  MUFU.EX2 R240, R13 ;  /* 0x0000000d00f07308 */ /* 0x000e300000000800 */
[----:B------:R-:W-:Y:S08]  /*71a0*/  MUFU.EX2 R237, R20 ;  /* 0x0000001400ed7308 */ /* 0x000ff00000000800 */
[----:B------:R-:W1:Y:S01]  /*71b0*/  MUFU.EX2 R236, R236 ;  /* 0x000000ec00ec7308 */ /* 0x000e620000000800 */
[C---:B----4-:R-:W-:Y:S01]  /*71c0*/  FMUL R208, R219.reuse, R184 ;  /* 0x000000b8dbd07220 */ /* 0x050fe20000400000 */
[----:B-----5:R-:W-:Y:S01]  /*71d0*/  F2FP.PACK_AB R164, R230, R231 ;  /* 0x000000e7e6a4723e */ /* 0x020fe200000000ff */
[----:B------:R-:W-:Y:S01]  /*71e0*/  FMUL R209, R219, R185 ;  /* 0x000000b9dbd17220 */ /* 0x000fe20000400000 */
[----:B0-----:R-:W-:Y:S01]  /*71f0*/  F2FP.PACK_AB R165, R228, R229 ;  /* 0x000000e5e4a5723e */ /* 0x001fe200000000ff */
[----:B------:R-:W-:Y:S01]  /*7200*/  FMUL R210, R218, R186 ;  /* 0x000000badad27220 */ /* 0x000fe20000400000 */
[----:B------:R-:W-:Y:S01]  /*7210*/  F2FP.PACK_AB R166, R226, R227 ;  /* 0x000000e3e2a6723e */ /* 0x000fe200000000ff */
        /* <DEDUP_REMOVED lines=9> */
[----:B-1----:R-:W-:Y:S01]  /*72b0*/  F2FP.PACK_AB R187, R236, R237 ;  /* 0x000000edecbb723e */ /* 0x002fe200000000ff */
[C---:B------:R-:W-:Y:S01]  /*72c0*/  FMUL R132, R219.reuse, R132 ;  /* 0x00000084db847220 */ /* 0x040fe20000400000 */
[----:B------:R-:W0:Y:S01]  /*72d0*/  LDSM.16.M88.4 R20, [R5+0x8a00] ;  /* 0x008a00000514783b */ /* 0x000e220000000200 */
[----:B------:R-:W-:-:S02]  /*72e0*/  FMUL R133, R219, R133 ;  /* 0x00000085db857220 */ /* 0x000fc40000400000 */
[C---:B------:R-:W-:Y:S01]  /*72f0*/  FMUL R134, R218.reuse, R134 ;  /* 0x00000086da867220 */ /* 0x040fe20000400000 */
[----:B------:R-:W1:Y:S01]  /*7300*/  LDSM.16.M88.4 R8, [R5+0x8400] ;  /* 0x008400000508783b */ /* 0x000e620000000200 */
[----:B------:R-:W-:Y:S02]  /*7310*/  FMUL R135, R218, R135 ;  /* 0x00000087da877220 */ /* 0x000fe40000400000 */
[C---:B------:R-:W-:Y:S01]  /*7320*/  FMUL R72, R221.reuse, R72 ;  /* 0x00000048dd487220 */ /* 0x040fe20000400000 */
[----:B------:R-:W-:Y:S01]  /*7330*/  LDSM.16.M88.4 R40, [R5+0x9400] ;  /* 0x009400000528783b */ /* 0x000fe20000000200 */
[----:B------:R-:W-:Y:S02]  /*7340*/  FMUL R73, R221, R73 ;  /* 0x00000049dd497220 */ /* 0x000fe40000400000 */
[C---:B------:R-:W-:Y:S01]  /*7350*/  FMUL R74, R220.reuse, R74 ;  /* 0x0000004adc4a7220 */ /* 0x040fe20000400000 */
[----:B------:R-:W-:Y:S01]  /*7360*/  LDSM.16.M88.4 R44, [R5+0x9600] ;  /* 0x00960000052c783b */ /* 0x000fe20000000200 */
[----:B------:R-:W-:-:S02]  /*7370*/  FMUL R75, R220, R75 ;  /* 0x0000004bdc4b7220 */ /* 0x000fc40000400000 */
[C---:B------:R-:W-:Y:S02]  /*7380*/  FMUL R128, R219.reuse, R128 ;  /* 0x00000080db807220 */ /* 0x040fe40000400000 */
[----:B------:R-:W-:Y:S02]  /*7390*/  FMUL R129, R219, R129 ;  /* 0x00000081db817220 */ /* 0x000fe40000400000 */
[C---:B------:R-:W-:Y:S02]  /*73a0*/  FMUL R130, R218.reuse, R130 ;  /* 0x00000082da827220 */ /* 0x040fe40000400000 */
[----:B------:R-:W-:Y:S01]  /*73b0*/  FMUL R131, R218, R131 ;  /* 0x00000083da837220 */ /* 0x000fe20000400000 */
[-C--:B------:R-:W-:Y:S01]  /*73c0*/  HMMA.16816.F32 R76, R164, R28.reuse, R76 ;  /* 0x0000001ca44c723c */ /* 0x080fe2000000184c */
[----:B------:R-:W4:Y:S01]  /*73d0*/  LDSM.16.M88.4 R12, [R5+0x8600] ;  /* 0x00860000050c783b */ /* 0x000f220000000200 */
[C---:B------:R-:W-:Y:S02]  /*73e0*/  FMUL R188, R221.reuse, R188 ;  /* 0x000000bcddbc7220 */ /* 0x040fe40000400000 */
[C---:B------:R-:W-:Y:S01]  /*73f0*/  FMUL R189, R221.reuse, R189 ;  /* 0x000000bdddbd7220 */ /* 0x040fe20000400000 */
[----:B------:R-:W5:Y:S03]  /*7400*/  LDSM.16.M88.4 R32, [R5+0x9000] ;  /* 0x009000000520783b */ /* 0x000f660000000200 */
[----:B------:R-:W-:Y:S01]  /*7410*/  HMMA.16816.F32 R132, R184, R28, R132 ;  /* 0x0000001cb884723c */ /* 0x000fe20000001884 */
[----:B------:R-:W5:Y:S04]  /*7420*/  LDL.LU R29, [R1+0xc] ;  /* 0x00000c00011d7983 */ /* 0x000f680000300800 */
[----:B------:R-:W5:Y:S03]  /*7430*/  LDL.LU R28, [R1+0x8] ;  /* 0x00000800011c7983 */ /* 0x000f660000300800 */
[----:B------:R-:W-:Y:S01]  /*7440*/  HMMA.16816.F32 R72, R164, R24, R72 ;  /* 0x00000018a448723c */ /* 0x000fe20000001848 */
[----:B------:R-:W-:Y:S01]  /*7450*/  FMUL R190, R220, R190 ;  /* 0x000000bedcbe7220 */ /* 0x000fe20000400000 */
[----:B------:R-:W0:Y:S01]  /*7460*/  LDSM.16.M88.4 R36, [R5+0x9200] ;  /* 0x009200000524783b */ /* 0x000e220000000200 */
[----:B------:R-:W-:-:S02]  /*7470*/  FMUL R64, R221, R64 ;  /* 0x00000040dd407220 */ /* 0x000fc40000400000 */
[----:B------:R-:W-:Y:S01]  /*7480*/  FMUL R65, R221, R65 ;  /* 0x00000041dd417220 */ /* 0x000fe20000400000 */
[----:B------:R-:W0:Y:S02]  /*7490*/  LDSM.16.M88.4 R48, [R5+0x9800] ;  /* 0x009800000530783b */ /* 0x000e240000000200 */
[----:B------:R-:W-:Y:S02]  /*74a0*/  HMMA.16816.F32 R128, R184, R24, R128 ;  /* 0x00000018b880723c */ /* 0x000fe40000001880 */
[----:B------:R-:W5:Y:S04]  /*74b0*/  LDL.LU R25, [R1+0x4] ;  /* 0x0000040001197983 */ /* 0x000f680000300800 */
[----:B------:R-:W5:Y:S01]  /*74c0*/  LDL.LU R24, [R1] ;  /* 0x0000000001187983 */ /* 0x000f620000300800 */
[----:B------:R-:W-:-:S02]  /*74d0*/  FMUL R191, R220, R191 ;  /* 0x000000bfdcbf7220 */ /* 0x000fc40000400000 */
[C---:B------:R-:W-:Y:S01]  /*74e0*/  FMUL R66, R220.reuse, R66 ;  /* 0x00000042dc427220 */ /* 0x040fe20000400000 */
[----:B------:R-:W0:Y:S01]  /*74f0*/  LDSM.16.M88.4 R52, [R5+0x9a00] ;  /* 0x009a00000534783b */ /* 0x000e220000000200 */
[----:B------:R-:W-:Y:S02]  /*7500*/  FMUL R67, R220, R67 ;  /* 0x00000043dc437220 */ /* 0x000fe40000400000 */
[C---:B------:R-:W-:Y:S02]  /*7510*/  FMUL R120, R219.reuse, R120 ;  /* 0x00000078db787220 */ /* 0x040fe40000400000 */
[----:B------:R-:W-:Y:S02]  /*7520*/  FMUL R121, R219, R121 ;  /* 0x00000079db797220 */ /* 0x000fe40000400000 */
[C---:B------:R-:W-:Y:S02]  /*7530*/  FMUL R122, R218.reuse, R122 ;  /* 0x0000007ada7a7220 */ /* 0x040fe40000400000 */
[----:B------:R-:W-:Y:S01]  /*7540*/  FMUL R123, R218, R123 ;  /* 0x0000007bda7b7220 */ /* 0x000fe20000400000 */
[----:B--2---:R-:W-:Y:S01]  /*7550*/  HMMA.16816.F32 R188, R164, R148, R188 ;  /* 0x00000094a4bc723c */ /* 0x004fe200000018bc */
[----:B------:R-:W-:-:S02]  /*7560*/  FMUL R68, R221, R68 ;  /* 0x00000044dd447220 */ /* 0x000fc40000400000 */
[----:B------:R-:W-:-:S05]  /*7570*/  FMUL R69, R221, R69 ;  /* 0x00000045dd457220 */ /* 0x000fca0000400000 */
[----:B------:R-:W-:Y:S01]  /*7580*/  HMMA.16816.F32 R208, R184, R148, R208 ;  /* 0x00000094b8d0723c */ /* 0x000fe200000018d0 */
[C---:B------:R-:W-:Y:S02]  /*7590*/  FMUL R70, R220.reuse, R70 ;  /* 0x00000046dc467220 */ /* 0x040fe40000400000 */
[----:B------:R-:W-:-:S04]  /*75a0*/  FMUL R71, R220, R71 ;  /* 0x00000047dc477220 */ /* 0x000fc80000400000 */
[----:B------:R-:W-:Y:S02]  /*75b0*/  MOV R149, R59 ;  /* 0x0000003b00957202 */ /* 0x000fe40000000f00 */
[----:B------:R-:W-:Y:S01]  /*75c0*/  MOV R148, R58 ;  /* 0x0000003a00947202 */ /* 0x000fe20000000f00 */
[-C--:B---3--:R-:W-:Y:S01]  /*75d0*/  HMMA.16816.F32 R64, R164, R16.reuse, R64 ;  /* 0x00000010a440723c */ /* 0x088fe20000001840 */
[----:B------:R-:W2:Y:S01]  /*75e0*/  LDSM.16.M88.4 R56, [R5+0x9e00] ;  /* 0x009e00000538783b */ /* 0x000ea20000000200 */
[C---:B------:R-:W-:Y:S02]  /*75f0*/  FMUL R124, R219.reuse, R124 ;  /* 0x0000007cdb7c7220 */ /* 0x040fe40000400000 */
[----:B------:R-:W-:Y:S02]  /*7600*/  FMUL R125, R219, R125 ;  /* 0x0000007ddb7d7220 */ /* 0x000fe40000400000 */
[C---:B------:R-:W-:Y:S02]  /*7610*/  FMUL R126, R218.reuse, R126 ;  /* 0x0000007eda7e7220 */ /* 0x040fe40000400000 */
[----:B------:R-:W-:Y:S01]  /*7620*/  HMMA.16816.F32 R120, R184, R16, R120 ;  /* 0x00000010b878723c */ /* 0x000fe20000001878 */
[----:B------:R-:W-:-:S02]  /*7630*/  FMUL R127, R218, R127 ;  /* 0x0000007fda7f7220 */ /* 0x000fc40000400000 */
[----:B------:R-:W-:-:S04]  /*7640*/  FMUL R156, R221, R156 ;  /* 0x0000009cdd9c7220 */ /* 0x000fc80000400000 */
[----:B------:R-:W-:Y:S02]  /*7650*/  FADD R16, R252, -R7 ;  /* 0x80000007fc107221 */ /* 0x000fe40000000000 */
[----:B------:R-:W-:Y:S02]  /*7660*/  FMUL R157, R221, R157 ;  /* 0x0000009ddd9d7220 */ /* 0x000fe40000400000 */
[C---:B------:R-:W-:Y:S02]  /*7670*/  FMUL R158, R220.reuse, R158 ;  /* 0x0000009edc9e7220 */ /* 0x040fe40000400000 */
[----:B------:R-:W-:Y:S02]  /*7680*/  FMUL R159, R220, R159 ;  /* 0x0000009fdc9f7220 */ /* 0x000fe40000400000 */
[C---:B------:R-:W-:Y:S02]  /*7690*/  FMUL R204, R219.reuse, R112 ;  /* 0x00000070dbcc7220 */ /* 0x040fe40000400000 */
[----:B------:R-:W-:-:S02]  /*76a0*/  FMUL R205, R219, R113 ;  /* 0x00000071dbcd7220 */ /* 0x000fc40000400000 */
[C---:B------:R-:W-:Y:S02]  /*76b0*/  FMUL R206, R218.reuse, R114 ;  /* 0x00000072dace7220 */ /* 0x040fe40000400000 */
        /* <DEDUP_REMOVED lines=9> */
[----:B------:R-:W-:Y:S02]  /*7750*/  FMUL R16, R16, 1.4426950216293334961 ;  /* 0x3fb8aa3b10107820 */ /* 0x000fe40000400000 */
[--C-:B------:R-:W-:Y:S01]  /*7760*/  FADD R249, R249, -R7.reuse ;  /* 0x80000007f9f97221 */ /* 0x100fe20000000000 */
[----:B0-----:R-:W-:Y:S01]  /*7770*/  HMMA.16816.F32 R68, R164, R20, R68 ;  /* 0x00000014a444723c */ /* 0x001fe20000001844 */
[----:B------:R-:W-:-:S02]  /*7780*/  FADD R235, R235, -R7 ;  /* 0x80000007ebeb7221 */ /* 0x000fc40000000000 */
[----:B------:R-:W-:Y:S01]  /*7790*/  FADD R234, R234, -R7 ;  /* 0x80000007eaea7221 */ /* 0x000fe20000000000 */
[----:B------:R-:W0:Y:S04]  /*77a0*/  MUFU.EX2 R16, R16 ;  /* 0x0000001000107308 */ /* 0x000e280000000800 */
[----:B------:R-:W-:Y:S01]  /*77b0*/  HMMA.16816.F32 R124, R184, R20, R124 ;  /* 0x00000014b87c723c */ /* 0x000fe2000000187c */
[----:B------:R-:W-:-:S06]  /*77c0*/  FADD R251, R251, -R212 ;  /* 0x800000d4fbfb7221 */ /* 0x000fcc0000000000 */
[----:B------:R-:W-:Y:S01]  /*77d0*/  FMUL R20, R249, 1.4426950216293334961 ;  /* 0x3fb8aa3bf9147820 */ /* 0x000fe20000400000 */
[----:B-1----:R-:W-:Y:S01]  /*77e0*/  HMMA.16816.F32 R156, R164, R8, R156 ;  /* 0x00000008a49c723c */ /* 0x002fe2000000189c */
[----:B------:R-:W-:-:S04]  /*77f0*/  FADD R230, R231, R230 ;  /* 0x000000e6e7e67221 */ /* 0x000fc80000000000 */
[----:B------:R-:W1:Y:S03]  /*7800*/  MUFU.EX2 R20, R20 ;  /* 0x0000001400147308 */ /* 0x000e660000000800 */
[----:B------:R-:W-:Y:S01]  /*7810*/  HMMA.16816.F32 R204, R184, R8, R204 ;  /* 0x00000008b8cc723c */ /* 0x000fe200000018cc */
[----:B------:R-:W-:-:S06]  /*7820*/  FMUL R21, R251, 1.4426950216293334961 ;  /* 0x3fb8aa3bfb157820 */ /* 0x000fcc0000400000 */
[----:B------:R-:W-:Y:S01]  /*7830*/  FMUL R8, R234, 1.4426950216293334961 ;  /* 0x3fb8aa3bea087820 */ /* 0x000fe20000400000 */
[----:B----4-:R-:W-:Y:S01]  /*7840*/  HMMA.16816.F32 R60, R164, R12, R60 ;  /* 0x0000000ca43c723c */ /* 0x010fe2000000183c */
[----:B------:R-:W-:-:S07]  /*7850*/  FADD R248, R248, -R212 ;  /* 0x800000d4f8f87221 */ /* 0x000fce0000000000 */
[----:B------:R-:W-:Y:S01]  /*7860*/  HMMA.16816.F32 R116, R184, R12, R116 ;  /* 0x0000000cb874723c */ /* 0x000fe20000001874 */
[----:B------:R-:W-:Y:S06]  /*7870*/  MUFU.EX2 R8, R8 ;  /* 0x0000000800087308 */ /* 0x000fec0000000800 */
[----:B------:R-:W-:Y:S02]  /*7880*/  FMUL R13, R235, 1.4426950216293334961 ;  /* 0x3fb8aa3beb0d7820 */ /* 0x000fe40000400000 */
[----:B------:R-:W-:-:S04]  /*7890*/  FADD R230, R227, R230 ;  /* 0x000000e6e3e67221 */ /* 0x000fc80000000000 */
[----:B------:R-:W3:Y:S01]  /*78a0*/  MUFU.EX2 R13, R13 ;  /* 0x0000000d000d7308 */ /* 0x000ee20000000800 */
[----:B------:R-:W-:Y:S02]  /*78b0*/  FMUL R17, R248, 1.4426950216293334961 ;  /* 0x3fb8aa3bf8117820 */ /* 0x000fe40000400000 */
[----:B------:R-:W-:-:S05]  /*78c0*/  FADD R226, R226, R230 ;  /* 0x000000e6e2e27221 */ /* 0x000fca0000000000 */
[----:B------:R-:W4:Y:S01]  /*78d0*/  MUFU.EX2 R21, R21 ;  /* 0x0000001500157308 */ /* 0x000f220000000800 */
[----:B0-----:R-:W-:Y:S02]  /*78e0*/  FADD R226, R16, R226 ;  /* 0x000000e210e27221 */ /* 0x001fe40000000000 */
[----:B------:R-:W-:Y:S02]  /*78f0*/  FADD R228, R229, R228 ;  /* 0x000000e4e5e47221 */ /* 0x000fe40000000000 */
[----:B------:R-:W-:-:S03]  /*7900*/  FADD R233, R233, -R212 ;  /* 0x800000d4e9e97221 */ /* 0x000fc60000000000 */
[----:B------:R-:W0:Y:S01]  /*7910*/  MUFU.EX2 R17, R17 ;  /* 0x0000001100117308 */ /* 0x000e220000000800 */
[----:B------:R-:W-:Y:S02]  /*7920*/  FADD R232, R232, -R212 ;  /* 0x800000d4e8e87221 */ /* 0x000fe40000000000 */
[----:B-1----:R-:W-:Y:S02]  /*7930*/  FADD R226, R20, R226 ;  /* 0x000000e214e27221 */ /* 0x002fe40000000000 */
[C---:B------:R-:W-:Y:S02]  /*7940*/  FMUL R160, R221.reuse, R160 ;  /* 0x000000a0dda07220 */ /* 0x040fe40000400000 */
[----:B------:R-:W-:Y:S02]  /*7950*/  FMUL R161, R221, R161 ;  /* 0x000000a1dda17220 */ /* 0x000fe40000400000 */
[C---:B------:R-:W-:Y:S02]  /*7960*/  FMUL R162, R220.reuse, R162 ;  /* 0x000000a2dca27220 */ /* 0x040fe40000400000 */
[----:B------:R-:W-:-:S02]  /*7970*/  FMUL R163, R220, R163 ;  /* 0x000000a3dca37220 */ /* 0x000fc40000400000 */
[C---:B------:R-:W-:Y:S02]  /*7980*/  FMUL R80, R221.reuse, R80 ;  /* 0x00000050dd507220 */ /* 0x040fe40000400000 */
[C---:B------:R-:W-:Y:S02]  /*7990*/  FMUL R81, R221.reuse, R81 ;  /* 0x00000051dd517220 */ /* 0x040fe40000400000 */
        /* <DEDUP_REMOVED lines=29> */
[----:B------:R-:W-:Y:S02]  /*7b70*/  FMUL R111, R220, R111 ;  /* 0x0000006fdc6f7220 */ /* 0x000fe40000400000 */
[----:B------:R-:W-:Y:S01]  /*7b80*/  FADD R225, R225, R228 ;  /* 0x000000e4e1e17221 */ /* 0x000fe20000000000 */
[----:B---3--:R-:W-:Y:S01]  /*7b90*/  F2FP.PACK_AB R114, R8, R13 ;  /* 0x0000000d0872723e */ /* 0x008fe200000000ff */
[----:B------:R-:W-:Y:S02]  /*7ba0*/  FMUL R12, R233, 1.4426950216293334961 ;  /* 0x3fb8aa3be90c7820 */ /* 0x000fe40000400000 */
[----:B------:R-:W-:Y:S02]  /*7bb0*/  FMUL R9, R232, 1.4426950216293334961 ;  /* 0x3fb8aa3be8097820 */ /* 0x000fe40000400000 */
[----:B------:R-:W-:-:S02]  /*7bc0*/  FADD R226, R13, R226 ;  /* 0x000000e20de27221 */ /* 0x000fc40000000000 */
[----:B------:R-:W-:Y:S02]  /*7bd0*/  FADD R13, R148, -R213 ;  /* 0x800000d5940d7221 */ /* 0x000fe40000000000 */
[----:B------:R-:W-:Y:S01]  /*7be0*/  FADD R225, R242, R225 ;  /* 0x000000e1f2e17221 */ /* 0x000fe20000000000 */
[----:B------:R-:W-:Y:S01]  /*7bf0*/  HMMA.16816.F32 R160, R164, R152, R160 ;  /* 0x00000098a4a0723c */ /* 0x000fe200000018a0 */
[--C-:B------:R-:W-:Y:S01]  /*7c00*/  FADD R247, R247, -R214.reuse ;  /* 0x800000d6f7f77221 */ /* 0x100fe20000000000 */
[----:B------:R-:W-:Y:S01]  /*7c10*/  MUFU.EX2 R12, R12 ;  /* 0x0000000c000c7308 */ /* 0x000fe20000000800 */
[----:B----4-:R-:W-:Y:S02]  /*7c20*/  FADD R225, R21, R225 ;  /* 0x000000e115e17221 */ /* 0x010fe40000000000 */
[----:B------:R-:W-:-:S03]  /*7c30*/  FADD R246, R246, -R214 ;  /* 0x800000d6f6f67221 */ /* 0x000fc60000000000 */
[C---:B-----5:R-:W-:Y:S02]  /*7c40*/  HMMA.16816.F32 R80, R164.reuse, R32, R80 ;  /* 0x00000020a450723c */ /* 0x060fe40000001850 */
[----:B------:R-:W1:Y:S06]  /*7c50*/  MUFU.EX2 R9, R9 ;  /* 0x0000000900097308 */ /* 0x000e6c0000000800 */
[----:B------:R-:W-:Y:S01]  /*7c60*/  HMMA.16816.F32 R84, R164, R36, R84 ;  /* 0x00000024a454723c */ /* 0x000fe20000001854 */
[C---:B0-----:R-:W-:Y:S01]  /*7c70*/  F2FP.PACK_AB R113, R17.reuse, R21 ;  /* 0x000000151171723e */ /* 0x041fe200000000ff */
[----:B------:R-:W-:-:S06]  /*7c80*/  FADD R225, R17, R225 ;  /* 0x000000e111e17221 */ /* 0x000fcc0000000000 */
[----:B------:R-:W-:Y:S01]  /*7c90*/  HMMA.16816.F32 R88, R164, R40, R88 ;  /* 0x00000028a458723c */ /* 0x000fe20000001858 */
[----:B------:R-:W-:-:S07]  /*7ca0*/  FADD R250, R250, -R213 ;  /* 0x800000d5fafa7221 */ /* 0x000fce0000000000 */
[----:B------:R-:W-:Y:S01]  /*7cb0*/  HMMA.16816.F32 R92, R164, R44, R92 ;  /* 0x0000002ca45c723c */ /* 0x000fe2000000185c */
[----:B------:R-:W-:-:S07]  /*7cc0*/  FMUL R17, R246, 1.4426950216293334961 ;  /* 0x3fb8aa3bf6117820 */ /* 0x000fce0000400000 */
[----:B------:R-:W-:Y:S01]  /*7cd0*/  HMMA.16816.F32 R96, R164, R48, R96 ;  /* 0x00000030a460723c */ /* 0x000fe20000001860 */
[----:B------:R-:W-:-:S07]  /*7ce0*/  FADD R244, R244, -R214 ;  /* 0x800000d6f4f47221 */ /* 0x000fce0000000000 */
[C---:B------:R-:W-:Y:S08]  /*7cf0*/  HMMA.16816.F32 R100, R164.reuse, R52, R100 ;  /* 0x00000034a464723c */ /* 0x040ff00000001864 */
[C---:B------:R-:W-:Y:S08]  /*7d00*/  HMMA.16816.F32 R104, R164.reuse, R192, R104 ;  /* 0x000000c0a468723c */ /* 0x040ff00000001868 */
[----:B--2---:R-:W-:Y:S07]  /*7d10*/  HMMA.16816.F32 R108, R164, R56, R108 ;  /* 0x00000038a46c723c */ /* 0x004fee000000186c */
[----:B------:R-:W-:-:S02]  /*7d20*/  FMUL R164, R13, 1.4426950216293334961 ;  /* 0x3fb8aa3b0da47820 */ /* 0x000fc40000400000 */
[--C-:B------:R-:W-:Y:S02]  /*7d30*/  FADD R13, R149, -R213.reuse ;  /* 0x800000d5950d7221 */ /* 0x100fe40000000000 */
[----:B------:R-:W-:Y:S02]  /*7d40*/  FMUL R165, R247, 1.4426950216293334961 ;  /* 0x3fb8aa3bf7a57820 */ /* 0x000fe40000400000 */
[----:B------:R-:W-:Y:S01]  /*7d50*/  FMUL R13, R13, 1.4426950216293334961 ;  /* 0x3fb8aa3b0d0d7820 */ /* 0x000fe20000400000 */
[----:B------:R-:W0:Y:S01]  /*7d60*/  MUFU.EX2 R164, R164 ;  /* 0x000000a400a47308 */ /* 0x000e220000000800 */
[----:B------:R-:W-:Y:S02]  /*7d70*/  FMUL R166, R250, 1.4426950216293334961 ;  /* 0x3fb8aa3bfaa67820 */ /* 0x000fe40000400000 */
[----:B------:R-:W-:Y:S02]  /*7d80*/  FADD R245, R245, -R213 ;  /* 0x800000d5f5f57221 */ /* 0x000fe40000000000 */
[----:B------:R-:W-:-:S03]  /*7d90*/  FMUL R167, R244, 1.4426950216293334961 ;  /* 0x3fb8aa3bf4a77820 */ /* 0x000fc60000400000 */
[----:B------:R-:W2:Y:S01]  /*7da0*/  MUFU.EX2 R165, R165 ;  /* 0x000000a500a57308 */ /* 0x000ea20000000800 */
[----:B------:R-:W-:Y:S01]  /*7db0*/  FADD R243, R243, -R214 ;  /* 0x800000d6f3f37221 */ /* 0x000fe20000000000 */
[----:B------:R-:W-:Y:S01]  /*7dc0*/  F2FP.PACK_AB R112, R20, R16 ;  /* 0x000000101470723e */ /* 0x000fe200000000ff */
[----:B------:R-:W-:Y:S02]  /*7dd0*/  FADD R223, R224, R223 ;  /* 0x000000dfe0df7221 */ /* 0x000fe40000000000 */
[----:B------:R-:W-:-:S03]  /*7de0*/  FADD R240, R241, R240 ;  /* 0x000000f0f1f07221 */ /* 0x000fc60000000000 */
[----:B------:R-:W3:Y:S01]  /*7df0*/  MUFU.EX2 R13, R13 ;  /* 0x0000000d000d7308 */ /* 0x000ee20000000800 */
[----:B------:R-:W-:Y:S02]  /*7e00*/  FMUL R16, R245, 1.4426950216293334961 ;  /* 0x3fb8aa3bf5107820 */ /* 0x000fe40000400000 */
[----:B------:R-:W-:Y:S02]  /*7e10*/  FMUL R20, R243, 1.4426950216293334961 ;  /* 0x3fb8aa3bf3147820 */ /* 0x000fe40000400000 */
[----:B------:R-:W-:-:S03]  /*7e20*/  FADD R223, R239, R223 ;  /* 0x000000dfefdf7221 */ /* 0x000fc60000000000 */
[----:B------:R-:W4:Y:S01]  /*7e30*/  MUFU.EX2 R17, R17 ;  /* 0x0000001100117308 */ /* 0x000f220000000800 */
[----:B------:R-:W-:Y:S01]  /*7e40*/  FADD R240, R237, R240 ;  /* 0x000000f0edf07221 */ /* 0x000fe20000000000 */
[----:B-1----:R-:W-:Y:S01]  /*7e50*/  F2FP.PACK_AB R115, R9, R12 ;  /* 0x0000000c0973723e */ /* 0x002fe200000000ff */
[----:B------:R-:W-:-:S05]  /*7e60*/  FADD R12, R12, R225 ;  /* 0x000000e10c0c7221 */ /* 0x000fca0000000000 */
[----:B------:R-:W1:Y:S01]  /*7e70*/  MUFU.EX2 R166, R166 ;  /* 0x000000a600a67308 */ /* 0x000e620000000800 */
[----:B------:R-:W-:Y:S02]  /*7e80*/  FADD R238, R238, R223 ;  /* 0x000000dfeeee7221 */ /* 0x000fe40000000000 */
[----:B------:R-:W-:-:S05]  /*7e90*/  FADD R236, R236, R240 ;  /* 0x000000f0ecec7221 */ /* 0x000fca0000000000 */
[----:B------:R-:W5:Y:S01]  /*7ea0*/  MUFU.EX2 R167, R167 ;  /* 0x000000a700a77308 */ /* 0x000f620000000800 */
[----:B------:R-:W-:Y:S02]  /*7eb0*/  FADD R9, R9, R12 ;  /* 0x0000000c09097221 */ /* 0x000fe40000000000 */
[----:B0-----:R-:W-:-:S05]  /*7ec0*/  FADD R12, R164, R238 ;  /* 0x000000eea40c7221 */ /* 0x001fca0000000000 */
[----:B------:R-:W0:Y:S01]  /*7ed0*/  MUFU.EX2 R16, R16 ;  /* 0x0000001000107308 */ /* 0x000e220000000800 */
[----:B--2---:R-:W-:-:S07]  /*7ee0*/  FADD R236, R165, R236 ;  /* 0x000000eca5ec7221 */ /* 0x004fce0000000000 */
[----:B------:R-:W2:Y:S01]  /*7ef0*/  MUFU.EX2 R20, R20 ;  /* 0x0000001400147308 */ /* 0x000ea20000000800 */
[C---:B---3--:R-:W-:Y:S01]  /*7f00*/  FADD R12, R13.reuse, R12 ;  /* 0x0000000c0d0c7221 */ /* 0x048fe20000000000 */
[----:B------:R-:W-:Y:S01]  /*7f10*/  F2FP.PACK_AB R164, R13, R164 ;  /* 0x000000a40da4723e */ /* 0x000fe200000000ff */
[----:B----4-:R-:W-:Y:S02]  /*7f20*/  FADD R13, R17, R236 ;  /* 0x000000ec110d7221 */ /* 0x010fe40000000000 */
[----:B-1----:R-:W-:Y:S02]  /*7f30*/  FADD R12, R166, R12 ;  /* 0x0000000ca60c7221 */ /* 0x002fe40000000000 */
[----:B-----5:R-:W-:Y:S02]  /*7f40*/  FADD R13, R167, R13 ;  /* 0x0000000da70d7221 */ /* 0x020fe40000000000 */
[----:B------:R-:W-:Y:S02]  /*7f50*/  FADD R8, R8, R226 ;  /* 0x000000e208087221 */ /* 0x000fe40000000000 */
[C---:B0-----:R-:W-:Y:S01]  /*7f60*/  FADD R12, R16.reuse, R12 ;  /* 0x0000000c100c7221 */ /* 0x041fe20000000000 */
[----:B------:R-:W-:-:S02]  /*7f70*/  F2FP.PACK_AB R166, R16, R166 ;  /* 0x000000a610a6723e */ /* 0x000fc400000000ff */
[----:B------:R-:W-:Y:S01]  /*7f80*/  F2FP.PACK_AB R165, R17, R165 ;  /* 0x000000a511a5723e */ /* 0x000fe200000000ff */
[C---:B--2---:R-:W-:Y:S01]  /*7f90*/  FADD R13, R20.reuse, R13 ;  /* 0x0000000d140d7221 */ /* 0x044fe20000000000 */
[----:B------:R-:W0:Y:S01]  /*7fa0*/  SHFL.BFLY PT, R16, R8, 0x2, 0x1f ;  /* 0x0c401f0008107f89 */ /* 0x000e2200000e0000 */
[----:B------:R-:W-:-:S03]  /*7fb0*/  F2FP.PACK_AB R167, R20, R167 ;  /* 0x000000a714a7723e */ /* 0x000fc600000000ff */
[----:B------:R-:W1:Y:S04]  /*7fc0*/  SHFL.BFLY PT, R17, R9, 0x2, 0x1f ;  /* 0x0c401f0009117f89 */ /* 0x000e6800000e0000 */
[----:B------:R-:W2:Y:S04]  /*7fd0*/  SHFL.BFLY PT, R20, R12, 0x2, 0x1f ;  /* 0x0c401f000c147f89 */ /* 0x000ea800000e0000 */
[----:B------:R-:W3:Y:S01]  /*7fe0*/  SHFL.BFLY PT, R21, R13, 0x2, 0x1f ;  /* 0x0c401f000d157f89 */ /* 0x000ee200000e0000 */
[C---:B------:R-:W-:Y:S02]  /*7ff0*/  FMUL R136, R219.reuse, R136 ;  /* 0x00000088db887220 */ /* 0x040fe40000400000 */
[----:B------:R-:W-:-:S02]  /*8000*/  FMUL R137, R219, R137 ;  /* 0x00000089db897220 */ /* 0x000fc40000400000 */
[C---:B------:R-:W-:Y:S02]  /*8010*/  FMUL R138, R218.reuse, R138 ;  /* 0x0000008ada8a7220 */ /* 0x040fe40000400000 */
[----:B------:R-:W-:Y:S02]  /*8020*/  FMUL R139, R218, R139 ;  /* 0x0000008bda8b7220 */ /* 0x000fe40000400000 */
[----:B0-----:R-:W-:Y:S02]  /*8030*/  FADD R16, R8, R16 ;  /* 0x0000001008107221 */ /* 0x001fe40000000000 */
[----:B-1----:R-:W-:Y:S01]  /*8040*/  FADD R17, R9, R17 ;  /* 0x0000001109117221 */ /* 0x002fe20000000000 */
[----:B------:R-:W-:Y:S01]  /*8050*/  HMMA.16816.F32 R188, R112, R150, R188 ;  /* 0x0000009670bc723c */ /* 0x000fe200000018bc */
[----:B--2---:R-:W-:Y:S01]  /*8060*/  FADD R20, R12, R20 ;  /* 0x000000140c147221 */ /* 0x004fe20000000000 */
[----:B------:R-:W0:Y:S01]  /*8070*/  SHFL.BFLY PT, R8, R16, 0x1, 0x1f ;  /* 0x0c201f0010087f89 */ /* 0x000e2200000e0000 */
[----:B---3--:R-:W-:-:S05]  /*8080*/  FADD R21, R13, R21 ;  /* 0x000000150d157221 */ /* 0x008fca0000000000 */
[C---:B------:R-:W-:Y:S01]  /*8090*/  HMMA.16816.F32 R160, R112.reuse, R154, R160 ;  /* 0x0000009a70a0723c */ /* 0x040fe200000018a0 */
[----:B------:R-:W1:Y:S07]  /*80a0*/  SHFL.BFLY PT, R9, R17, 0x1, 0x1f ;  /* 0x0c201f0011097f89 */ /* 0x000e6e00000e0000 */
[C---:B------:R-:W-:Y:S08]  /*80b0*/  HMMA.16816.F32 R156, R112.reuse, R10, R156 ;  /* 0x0000000a709c723c */ /* 0x040ff0000000189c */
        /* <DEDUP_REMOVED lines=12> */
[----:B------:R-:W-:Y:S08]  /*8180*/  HMMA.16816.F32 R108, R112, R58, R108 ;  /* 0x0000003a706c723c */ /* 0x000ff0000000186c */
[----:B------:R-:W-:Y:S01]  /*8190*/  HMMA.16816.F32 R112, R164, R10, R204 ;  /* 0x0000000aa470723c */ /* 0x000fe200000018cc */
[----:B------:R-:W2:Y:S04]  /*81a0*/  SHFL.BFLY PT, R10, R20, 0x1, 0x1f ;  /* 0x0c201f00140a7f89 */ /* 0x000ea800000e0000 */
[----:B------:R-:W3:Y:S03]  /*81b0*/  SHFL.BFLY PT, R11, R21, 0x1, 0x1f ;  /* 0x0c201f00150b7f89 */ /* 0x000ee600000e0000 */
[----:B------:R-:W-:Y:S01]  /*81c0*/  HMMA.16816.F32 R136, R184, R32, R136 ;  /* 0x00000020b888723c */ /* 0x000fe20000001888 */
[----:B------:R-:W4:Y:S01]  /*81d0*/  S2R R32, SR_CTAID.X ;  /* 0x0000000000207919 */ /* 0x000f220000002500 */
[----:B------:R-:W-:-:S02]  /*81e0*/  FMUL R200, R219, R200 ;  /* 0x000000c8dbc87220 */ /* 0x000fc40000400000 */
[C---:B------:R-:W-:Y:S02]  /*81f0*/  FMUL R201, R219.reuse, R201 ;  /* 0x000000c9dbc97220 */ /* 0x040fe40000400000 */
[C---:B------:R-:W-:Y:S02]  /*8200*/  FMUL R202, R218.reuse, R202 ;  /* 0x000000cadaca7220 */ /* 0x040fe40000400000 */
[C---:B------:R-:W-:Y:S02]  /*8210*/  FMUL R203, R218.reuse, R203 ;  /* 0x000000cbdacb7220 */ /* 0x040fe40000400000 */
[C---:B------:R-:W-:Y:S02]  /*8220*/  FMUL R140, R219.reuse, R140 ;  /* 0x0000008cdb8c7220 */ /* 0x040fe40000400000 */
[----:B------:R-:W-:Y:S02]  /*8230*/  FMUL R141, R219, R141 ;  /* 0x0000008ddb8d7220 */ /* 0x000fe40000400000 */
        /* <DEDUP_REMOVED lines=25> */
[----:B------:R-:W-:Y:S02]  /*83d0*/  FMUL R147, R218, R147 ;  /* 0x00000093da937220 */ /* 0x000fe40000400000 */
[----:B0-----:R-:W-:Y:S02]  /*83e0*/  FADD R8, R16, R8 ;  /* 0x0000000810087221 */ /* 0x001fe40000000000 */
[----:B-1----:R-:W-:Y:S01]  /*83f0*/  FADD R9, R17, R9 ;  /* 0x0000000911097221 */ /* 0x002fe20000000000 */
[----:B------:R-:W-:Y:S01]  /*8400*/  UIADD3 UR4, UP0, UR4, 0x20, URZ ;  /* 0x0000002004047890 */ /* 0x000fe2000ff1e03f */
[----:B--2---:R-:W-:Y:S02]  /*8410*/  FADD R10, R20, R10 ;  /* 0x0000000a140a7221 */ /* 0x004fe40000000000 */
[----:B---3--:R-:W-:Y:S01]  /*8420*/  FADD R11, R21, R11 ;  /* 0x0000000b150b7221 */ /* 0x008fe20000000000 */
[----:B------:R-:W-:Y:S01]  /*8430*/  HMMA.16816.F32 R200, R184, R152, R200 ;  /* 0x00000098b8c8723c */ /* 0x000fe200000018c8 */
[----:B------:R-:W-:Y:S01]  /*8440*/  FFMA R29, R221, R29, R8 ;  /* 0x0000001ddd1d7223 */ /* 0x000fe20000000008 */
[----:B----4-:R-:W-:Y:S01]  /*8450*/  SHF.L.U32 R32, R32, 0x7, RZ ;  /* 0x0000000720207819 */ /* 0x010fe200000006ff */
[----:B------:R-:W-:Y:S01]  /*8460*/  FFMA R28, R220, R28, R9 ;  /* 0x0000001cdc1c7223 */ /* 0x000fe20000000009 */
[----:B------:R-:W-:Y:S01]  /*8470*/  UIADD3.X UR5, URZ, UR5, URZ, UP0, !UPT ;  /* 0x000000053f057290 */ /* 0x000fe200087fe43f */
[----:B------:R-:W-:-:S03]  /*8480*/  FFMA R25, R219, R25, R10 ;  /* 0x00000019db197223 */ /* 0x000fc6000000000a */
[C---:B------:R-:W-:Y:S01]  /*8490*/  HMMA.16816.F32 R140, R184.reuse, R36, R140 ;  /* 0x00000024b88c723c */ /* 0x040fe2000000188c */
[----:B------:R-:W-:Y:S01]  /*84a0*/  FFMA R24, R218, R24, R11 ;  /* 0x00000018da187223 */ /* 0x000fe2000000000b */
[----:B------:R-:W-:Y:S01]  /*84b0*/  IADD3 R32, R32, 0x80, RZ ;  /* 0x0000008020207810 */ /* 0x000fe20007ffe0ff */
[----:B------:R0:W-:Y:S05]  /*84c0*/  STL [R1+0xc], R29 ;  /* 0x00000c1d01007387 */ /* 0x0001ea0000100800 */
[C---:B------:R-:W-:Y:S01]  /*84d0*/  HMMA.16816.F32 R168, R184.reuse, R40, R168 ;  /* 0x00000028b8a8723c */ /* 0x040fe200000018a8 */
[----:B------:R0:W-:Y:S07]  /*84e0*/  STL [R1+0x8], R28 ;  /* 0x0000081c01007387 */ /* 0x0001ee0000100800 */
[C---:B------:R-:W-:Y:S01]  /*84f0*/  HMMA.16816.F32 R172, R184.reuse, R44, R172 ;  /* 0x0000002cb8ac723c */ /* 0x040fe200000018ac */
[----:B------:R0:W-:Y:S07]  /*8500*/  STL [R1+0x4], R25 ;  /* 0x0000041901007387 */ /* 0x0001ee0000100800 */
[C---:B------:R-:W-:Y:S01]  /*8510*/  HMMA.16816.F32 R176, R184.reuse, R48, R176 ;  /* 0x00000030b8b0723c */ /* 0x040fe200000018b0 */
[----:B------:R0:W-:Y:S07]  /*8520*/  STL [R1], R24 ;  /* 0x0000001801007387 */ /* 0x0001ee0000100800 */
[C---:B------:R-:W-:Y:S08]  /*8530*/  HMMA.16816.F32 R180, R184.reuse, R52, R180 ;  /* 0x00000034b8b4723c */ /* 0x040ff000000018b4 */
[C---:B------:R-:W-:Y:S08]  /*8540*/  HMMA.16816.F32 R196, R184.reuse, R192, R196 ;  /* 0x000000c0b8c4723c */ /* 0x040ff000000018c4 */
[----:B------:R-:W-:Y:S01]  /*8550*/  HMMA.16816.F32 R144, R184, R56, R144 ;  /* 0x00000038b890723c */ /* 0x000fe20000001890 */
[----:B------:R-:W-:-:S02]  /*8560*/  ISETP.LE.U32.AND P0, PT, R32, UR4, PT ;  /* 0x0000000420007c0c */ /* 0x000fc4000bf03070 */
[----:B------:R-:W-:-:S04]  /*8570*/  MOV R12, UR5 ;  /* 0x00000005000c7c02 */ /* 0x000fc80008000f00 */
[----:B------:R-:W-:Y:S02]  /*8580*/  ISETP.GE.U32.AND.EX P0, PT, R12, RZ, PT, P0 ;  /* 0x000000ff0c00720c */ /* 0x000fe40003f06100 */
[----:B------:R-:W-:Y:S01]  /*8590*/  MOV R13, 0x20 ;  /* 0x00000020000d7802 */ /* 0x000fe20000000f00 */
[----:B------:R-:W-:Y:S01]  /*85a0*/  HMMA.16816.F32 R184, R164, R150, R208 ;  /* 0x00000096a4b8723c */ /* 0x000fe200000018d0 */
[----:B------:R-:W-:Y:S02]  /*85b0*/  MOV R11, R7 ;  /* 0x00000007000b7202 */ /* 0x000fe40000000f00 */
[----:B------:R-:W-:Y:S01]  /*85c0*/  MOV R10, R212 ;  /* 0x000000d4000a7202 */ /* 0x000fe20000000f00 */
[----:B------:R-:W-:Y:S01]  /*85d0*/  IMAD R3, R13, c[0x0][0x1b4], R3 ;  /* 0x00006d000d037a24 */ /* 0x000fe200078e0203 */
[----:B------:R-:W-:-:S03]  /*85e0*/  MOV R9, R213 ;  /* 0x000000d500097202 */ /* 0x000fc60000000f00 */
[----:B------:R-:W-:Y:S01]  /*85f0*/  HMMA.16816.F32 R200, R164, R154, R200 ;  /* 0x0000009aa4c8723c */ /* 0x000fe200000018c8 */
[----:B------:R-:W-:Y:S01]  /*8600*/  IMAD R4, R13, c[0x0][0x1a4], R4 ;  /* 0x000069000d047a24 */ /* 0x000fe200078e0204 */
[----:B------:R-:W-:-:S06]  /*8610*/  MOV R8, R214 ;  /* 0x000000d600087202 */ /* 0x000fcc0000000f00 */
        /* <DEDUP_REMOVED lines=12> */
[----:B------:R-:W-:Y:S01]  /*86e0*/  HMMA.16816.F32 R144, R164, R58, R144 ;  /* 0x0000003aa490723c */ /* 0x000fe20000001890 */
[----:B0-----:R-:W-:Y:S01]  /*86f0*/  @P0 CALL.REL.NOINC `(.L_x_0) ;  /* 0x0000001000000944 */ /* 0x001fe20003c00000 */
[----:B------:R-:W-:Y:S06]  /*8700*/  BRA `(.L_x_1) ;  /* 0xffffc3c000007947 */ /* 0x000fec000383ffff */
.L_x_0:
[----:B------:R-:W2:Y:S04]  /*8710*/  LDL.LU R3, [R1+0x8] ;  /* 0x0000080001037983 */ /* 0x000ea80000300800 */
[----:B------:R-:W3:Y:S04]  /*8720*/  LDL.LU R2, [R1+0xc] ;  /* 0x00000c0001027983 */ /* 0x000ee80000300800 */
[----:B------:R-:W4:Y:S04]  /*8730*/  LDL.LU R0, [R1] ;  /* 0x0000000001007983 */ /* 0x000f280000300800 */
[----:B------:R-:W5:Y:S01]  /*8740*/  LDL.LU R4, [R1+0x4] ;  /* 0x0000040001047983 */ /* 0x000f620000300800 */
[----:B------:R-:W-:-:S02]  /*8750*/  MOV R40, R138 ;  /* 0x0000008a00287202 */ /* 0x000fc40000000f00 */
[----:B------:R-:W-:Y:S01]  /*8760*/  MOV R15, R83 ;  /* 0x00000053000f7202 */ /* 0x000fe20000000f00 */
[----:B------:R-:W0:Y:S01]  /*8770*/  S2R R236, SR_TID.X ;  /* 0x0000000000ec7919 */ /* 0x000e220000002100 */
[----:B------:R-:W-:Y:S02]  /*8780*/  MOV R51, R122 ;  /* 0x0000007a00337202 */ /* 0x000fe40000000f00 */
[----:B------:R-:W-:Y:S01]  /*8790*/  MOV R48, R123 ;  /* 0x0000007b00307202 */ /* 0x000fe20000000f00 */
[----:B------:R-:W1:Y:S01]  /*87a0*/  S2R R28, SR_TID.X ;  /* 0x00000000001c7919 */ /* 0x000e620000002100 */
[----:B------:R-:W-:Y:S02]  /*87b0*/  MOV R24, R94 ;  /* 0x0000005e00187202 */ /* 0x000fe40000000f00 */
[----:B------:R-:W-:Y:S01]  /*87c0*/  MOV R25, R95 ;  /* 0x0000005f00197202 */ /* 0x000fe20000000f00 */
[----:B------:R-:W0:Y:S01]  /*87d0*/  S2R R6, SR_TID.X ;  /* 0x0000000000067919 */ /* 0x000e220000002100 */
[----:B------:R-:W-:-:S02]  /*87e0*/  MOV R95, R106 ;  /* 0x0000006a005f7202 */ /* 0x000fc40000000f00 */
[----:B------:R-:W-:Y:S01]  /*87f0*/  MOV R94, R107 ;  /* 0x0000006b005e7202 */ /* 0x000fe20000000f00 */
[----:B------:R-:W0:Y:S01]  /*8800*/  S2R R35, SR_TID.X ;  /* 0x0000000000237919 */ /* 0x000e220000002100 */
[----:B------:R-:W-:Y:S02]  /*8810*/  MOV R57, R117 ;  /* 0x0000007500397202 */ /* 0x000fe40000000f00 */
[----:B------:R-:W-:Y:S01]  /*8820*/  MOV R58, R120 ;  /* 0x00000078003a7202 */ /* 0x000fe20000000f00 */
[----:B------:R-:W0:Y:S01]  /*8830*/  S2R R232, SR_CTAID.X ;  /* 0x0000000000e87919 */ /* 0x000e220000002500 */
[----:B------:R-:W-:Y:S02]  /*8840*/  MOV R55, R129 ;  /* 0x0000008100377202 */ /* 0x000fe40000000f00 */
[----:B------:R-:W-:Y:S01]  /*8850*/  MOV R53, R133 ;  /* 0x0000008500357202 */ /* 0x000fe20000000f00 */
[----:B------:R-:W0:Y:S01]  /*8860*/  S2R R234, SR_CTAID.Y ;  /* 0x0000000000ea7919 */ /* 0x000e220000002600 */
[----:B------:R-:W-:-:S02]  /*8870*/  MOV R107, R136 ;  /* 0x00000088006b7202 */ /* 0x000fc40000000f00 */
[----:B------:R-:W-:Y:S02]  /*8880*/  MOV R106, R137 ;  /* 0x00000089006a7202 */ /* 0x000fe40000000f00 */
[----:B------:R-:W-:Y:S02]  /*8890*/  MOV R17, R93 ;  /* 0x0000005d00117202 */ /* 0x000fe40000000f00 */
[----:B------:R-:W-:Y:S02]  /*88a0*/  MOV R18, R96 ;  /* 0x0000006000127202 */ /* 0x000fe40000000f00 */
[----:B-1----:R-:W-:Y:S02]  /*88b0*/  LOP3.LUT R28, R28, 0x3, RZ, 0xc0, !PT ;  /* 0x000000031c1c7812 */ /* 0x002fe400078ec0ff */
[----:B------:R-:W-:Y:S02]  /*88c0*/  MOV R20, R97 ;  /* 0x0000006100147202 */ /* 0x000fe40000000f00 */
[----:B------:R-:W-:-:S02]  /*88d0*/  MOV R8, R78 ;  /* 0x0000004e00087202 */ /* 0x000fc40000000f00 */
[----:B------:R-:W-:Y:S02]  /*88e0*/  MOV R11, R79 ;  /* 0x0000004f000b7202 */ /* 0x000fe40000000f00 */
[----:B------:R-:W-:Y:S02]  /*88f0*/  MOV R14, R82 ;  /* 0x00000052000e7202 */ /* 0x000fe40000000f00 */
[----:B------:R-:W-:Y:S02]  /*8900*/  MOV R19, R86 ;  /* 0x0000005600137202 */ /* 0x000fe40000000f00 */
[----:B------:R-:W-:Y:S02]  /*8910*/  MOV R21, R87 ;  /* 0x0000005700157202 */ /* 0x000fe40000000f00 */
[----:B------:R-:W-:Y:S02]  /*8920*/  MOV R22, R90 ;  /* 0x0000005a00167202 */ /* 0x000fe40000000f00 */
[----:B------:R-:W-:-:S02]  /*8930*/  MOV R23, R91 ;  /* 0x0000005b00177202 */ /* 0x000fc40000000f00 */
[----:B------:R-:W-:Y:S02]  /*8940*/  MOV R26, R98 ;  /* 0x00000062001a7202 */ /* 0x000fe40000000f00 */
[----:B------:R-:W-:Y:S02]  /*8950*/  MOV R97, R102 ;  /* 0x0000006600617202 */ /* 0x000fe40000000f00 */
[----:B------:R-:W-:Y:S02]  /*8960*/  MOV R96, R103 ;  /* 0x0000006700607202 */ /* 0x000fe40000000f00 */
[----:B0-----:R-:W-:Y:S02]  /*8970*/  SHF.L.U32 R33, R236, 0x2, RZ ;  /* 0x00000002ec217819 */ /* 0x001fe400000006ff */
[----:B------:R-:W-:Y:S02]  /*8980*/  SHF.R.U32.HI R34, RZ, 0x1, R236 ;  /* 0x00000001ff227819 */ /* 0x000fe400000116ec */
[----:B------:R-:W-:-:S02]  /*8990*/  LOP3.LUT R35, R35, 0x7f, RZ, 0xc0, !PT ;  /* 0x0000007f23237812 */ /* 0x000fc400078ec0ff */
[----:B------:R-:W-:Y:S02]  /*89a0*/  LOP3.LUT R34, R34, 0x4, RZ, 0xc0, !PT ;  /* 0x0000000422227812 */ /* 0x000fe400078ec0ff */
[----:B------:R-:W-:Y:S02]  /*89b0*/  MOV R9, R84 ;  /* 0x0000005400097202 */ /* 0x000fe40000000f00 */
[----:B------:R-:W-:Y:S02]  /*89c0*/  MOV R12, R88 ;  /* 0x00000058000c7202 */ /* 0x000fe40000000f00 */
[----:B------:R-:W-:Y:S02]  /*89d0*/  MOV R13, R89 ;  /* 0x00000059000d7202 */ /* 0x000fe40000000f00 */
[----:B------:R-:W-:Y:S02]  /*89e0*/  MOV R10, R85 ;  /* 0x00000055000a7202 */ /* 0x000fe40000000f00 */
[----:B------:R-:W-:-:S02]  /*89f0*/  MOV R16, R92 ;  /* 0x0000005c00107202 */ /* 0x000fc40000000f00 */
[----:B------:R-:W-:-:S04]  /*8a00*/  SHF.L.U32 R232, R232, 0x7, RZ ;  /* 0x00000007e8e87819 */ /* 0x000fc800000006ff */
[----:B------:R-:W-:Y:S01]  /*8a10*/  LOP3.LUT R232, R232, 0x7f, R236, 0xf8, !PT ;  /* 0x0000007fe8e87812 */ /* 0x000fe200078ef8ec */
[----:B------:R-:W-:Y:S01]  /*8a20*/  BAR.SYNC.DEFER_BLOCKING 0x0 ;  /* 0x0000000000007b1d */ /* 0x000fe20000010000 */
[----:B--2---:R-:W-:-:S04]  /*8a30*/  MOV R59, R3 ;  /* 0x00000003003b7202 */ /* 0x004fc80000000f00 */
[----:B------:R-:W-:Y:S02]  /*8a40*/  FSETP.GEU.AND P2, PT, R59, 1.175494350822287508e-38, PT ;  /* 0x008000003b00780b */ /* 0x000fe40003f4e000 */
[----:B----4-:R-:W-:Y:S02]  /*8a50*/  MOV R5, R0 ;  /* 0x0000000000057202 */ /* 0x010fe40000000f00 */
[----:B------:R-:W-:Y:S02]  /*8a60*/  FSEL R215, RZ, -23, P2 ;  /* 0xc1b80000ffd77808 */ /* 0x000fe40001000000 */
[----:B------:R-:W-:Y:S02]  /*8a70*/  MOV R27, R5 ;  /* 0x00000005001b7202 */ /* 0x000fe40000000f00 */
[----:B---3--:R-:W-:Y:S02]  /*8a80*/  MOV R5, R2 ;  /* 0x0000000200057202 */ /* 0x008fe40000000f00 */
[----:B------:R-:W-:-:S02]  /*8a90*/  MOV R36, R27 ;  /* 0x0000001b00247202 */ /* 0x000fc40000000f00 */
[----:B------:R-:W-:Y:S01]  /*8aa0*/  MOV R138, R5 ;  /* 0x00000005008a7202 */ /* 0x000fe20000000f00 */
[----:B------:R-:W0:Y:S01]  /*8ab0*/  S2R R27, SR_TID.X ;  /* 0x00000000001b7919 */ /* 0x000e220000002100 */
[----:B------:R-:W-:Y:S01]  /*8ac0*/  SHF.L.U32 R5, R236, 0x8, RZ ;  /* 0x00000008ec057819 */ /* 0x000fe200000006ff */
[C---:B------:R-:W-:Y:S01]  /*8ad0*/  FMUL R49, R36.reuse, 8388608 ;  /* 0x4b00000024317820 */ /* 0x040fe20000400000 */
[----:B------:R-:W-:Y:S01]  /*8ae0*/  FSETP.GT.AND P0, PT, |R36|, 8.50705917302346158658e+37, PT ;  /* 0x7e8000002400780b */ /* 0x000fe20003f04200 */
[----:B------:R-:W-:Y:S01]  /*8af0*/  FMUL R3, R138, 8388608 ;  /* 0x4b0000008a037820 */ /* 0x000fe20000400000 */
[----:B------:R-:W-:Y:S02]  /*8b00*/  LOP3.LUT R5, R5, 0x1800, RZ, 0xc0, !PT ;  /* 0x0000180005057812 */ /* 0x000fe400078ec0ff */
[----:B-----5:R-:W-:Y:S02]  /*8b10*/  MOV R29, R4 ;  /* 0x00000004001d7202 */ /* 0x020fe40000000f00 */
[----:B------:R-:W-:Y:S01]  /*8b20*/  LEA R83, R28, R5, 0x5 ;  /* 0x000000051c537211 */ /* 0x000fe200078e28ff */
[----:B------:R-:W-:Y:S01]  /*8b30*/  FMUL R28, R59, 8388608 ;  /* 0x4b0000003b1c7820 */ /* 0x000fe20000400000 */
[----:B------:R-:W-:-:S02]  /*8b40*/  MOV R2, R114 ;  /* 0x0000007200027202 */ /* 0x000fc40000000f00 */
[----:B------:R-:W-:Y:S02]  /*8b50*/  MOV R4, R119 ;  /* 0x0000007700047202 */ /* 0x000fe40000000f00 */
[----:B------:R-:W-:Y:S01]  /*8b60*/  FSEL R45, R28, R59, !P2 ;  /* 0x0000003b1c2d7208 */ /* 0x000fe20005000000 */
[----:B------:R-:W-:Y:S01]  /*8b70*/  @P0 FMUL R147, R147, 0.25 ;  /* 0x3e80000093930820 */ /* 0x000fe20000400000 */
[----:B------:R-:W-:Y:S01]  /*8b80*/  FSETP.GEU.AND P2, PT, |R36|, 1.175494350822287508e-38, PT ;  /* 0x008000002400780b */ /* 0x000fe20003f4e200 */
[----:B------:R-:W-:Y:S01]  /*8b90*/  @P0 FMUL R146, R146, 0.25 ;  /* 0x3e80000092920820 */ /* 0x000fe20000400000 */
[----:B------:R-:W-:Y:S01]  /*8ba0*/  FSETP.GEU.AND P4, PT, R36, 1.175494350822287508e-38, PT ;  /* 0x008000002400780b */ /* 0x000fe20003f8e000 */
[----:B------:R-:W-:Y:S01]  /*8bb0*/  @P0 FMUL R199, R199, 0.25 ;  /* 0x3e800000c7c70820 */ /* 0x000fe20000400000 */
[----:B------:R-:W-:Y:S01]  /*8bc0*/  FSETP.GEU.AND P1, PT, R138, 1.175494350822287508e-38, PT ;  /* 0x008000008a00780b */ /* 0x000fe20003f2e000 */
[----:B------:R-:W-:Y:S01]  /*8bd0*/  @P0 FMUL R198, R198, 0.25 ;  /* 0x3e800000c6c60820 */ /* 0x000fe20000400000 */
[----:B------:R-:W-:Y:S01]  /*8be0*/  MOV R38, R29 ;  /* 0x0000001d00267202 */ /* 0x000fe20000000f00 */
[----:B------:R-:W-:Y:S01]  /*8bf0*/  @P0 FMUL R183, R183, 0.25 ;  /* 0x3e800000b7b70820 */ /* 0x000fe20000400000 */
[----:B------:R-:W-:Y:S01]  /*8c00*/  FSEL R49, R49, R36, !P4 ;  /* 0x0000002431317208 */ /* 0x000fe20006000000 */
[----:B------:R-:W-:Y:S01]  /*8c10*/  @P0 FMUL R182, R182, 0.25 ;  /* 0x3e800000b6b60820 */ /* 0x000fe20000400000 */
[----:B------:R-:W-:Y:S01]  /*8c20*/  FSEL R44, R3, R138, !P1 ;  /* 0x0000008a032c7208 */ /* 0x000fe20004800000 */
[----:B------:R-:W-:Y:S01]  /*8c30*/  @P0 FMUL R179, R179, 0.25 ;  /* 0x3e800000b3b30820 */ /* 0x000fe20000400000 */
[----:B------:R-:W-:Y:S01]  /*8c40*/  FSEL R227, RZ, -23, P1 ;  /* 0xc1b80000ffe37808 */ /* 0x000fe20000800000 */
[----:B------:R-:W-:Y:S01]  /*8c50*/  @P0 FMUL R178, R178, 0.25 ;  /* 0x3e800000b2b20820 */ /* 0x000fe20000400000 */
[C---:B------:R-:W-:Y:S01]  /*8c60*/  FSETP.GT.AND P1, PT, |R38|.reuse, 8.50705917302346158658e+37, PT ;  /* 0x7e8000002600780b */ /* 0x040fe20003f24200 */
[----:B------:R-:W-:Y:S01]  /*8c70*/  @P0 FMUL R175, R175, 0.25 ;  /* 0x3e800000afaf0820 */ /* 0x000fe20000400000 */
[----:B------:R-:W-:Y:S01]  /*8c80*/  FSETP.GEU.AND P3, PT, R38, 1.175494350822287508e-38, PT ;  /* 0x008000002600780b */ /* 0x000fe20003f6e000 */
[----:B------:R-:W-:Y:S01]  /*8c90*/  @P0 FMUL R174, R174, 0.25 ;  /* 0x3e800000aeae0820 */ /* 0x000fe20000400000 */
[----:B------:R-:W-:Y:S01]  /*8ca0*/  MOV R114, R132 ;  /* 0x0000008400727202 */ /* 0x000fe20000000f00 */
[----:B------:R-:W-:Y:S01]  /*8cb0*/  @P0 FMUL R171, R171, 0.25 ;  /* 0x3e800000abab0820 */ /* 0x000fe20000400000 */
[----:B------:R-:W-:Y:S01]  /*8cc0*/  IADD3 R52, R45, -0x3f3504f3, RZ ;  /* 0xc0cafb0d2d347810 */ /* 0x000fe20007ffe0ff */
[----:B------:R-:W-:Y:S01]  /*8cd0*/  @P0 FMUL R170, R170, 0.25 ;  /* 0x3e800000aaaa0820 */ /* 0x000fe20000400000 */
[----:B------:R-:W-:Y:S01]  /*8ce0*/  LOP3.LUT R0, R6, 0x60, RZ, 0xc0, !PT ;  /* 0x0000006006007812 */ /* 0x000fe200078ec0ff */
[----:B------:R-:W-:Y:S01]  /*8cf0*/  @P0 FMUL R143, R143, 0.25 ;  /* 0x3e8000008f8f0820 */ /* 0x000fe20000400000 */
[----:B------:R-:W-:Y:S01]  /*8d00*/  LOP3.LUT R52, R52, 0xff800000, RZ, 0xc0, !PT ;  /* 0xff80000034347812 */ /* 0x000fe200078ec0ff */
[----:B------:R-:W-:Y:S01]  /*8d10*/  @P0 FMUL R142, R142, 0.25 ;  /* 0x3e8000008e8e0820 */ /* 0x000fe20000400000 */
[----:B------:R-:W-:Y:S01]  /*8d20*/  LOP3.LUT R6, R6, 0x1c, RZ, 0xc0, !PT ;  /* 0x0000001c06067812 */ /* 0x000fe200078ec0ff */
[----:B------:R-:W-:Y:S01]  /*8d30*/  @P0 FMUL R139, R139, 0.25 ;  /* 0x3e8000008b8b0820 */ /* 0x000fe20000400000 */
[----:B------:R1:W-:Y:S01]  /*8d40*/  I2F R30, R52 ;  /* 0x00000034001e7306 */ /* 0x0003e20000201400 */
[----:B------:R-:W-:Y:S01]  /*8d50*/  @P0 FMUL R40, R40, 0.25 ;  /* 0x3e80000028280820 */ /* 0x000fe20000400000 */
[----:B------:R-:W-:Y:S01]  /*8d60*/  LEA R0, R0, R6, 0x1 ;  /* 0x0000000600007211 */ /* 0x000fe200078e08ff */
[----:B------:R-:W-:Y:S01]  /*8d70*/  @P0 FMUL R135, R135, 0.25 ;  /* 0x3e80000087870820 */ /* 0x000fe20000400000 */
[----:B0-----:R-:W-:Y:S01]  /*8d80*/  SHF.L.U32 R27, R27, 0x3, RZ ;  /* 0x000000031b1b7819 */ /* 0x001fe200000006ff */
[----:B------:R-:W-:Y:S01]  /*8d90*/  @P0 FMUL R134, R134, 0.25 ;  /* 0x3e80000086860820 */ /* 0x000fe20000400000 */
[----:B------:R-:W-:Y:S01]  /*8da0*/  SHF.L.U32 R5, R236, 0xa, RZ ;  /* 0x0000000aec057819 */ /* 0x000fe200000006ff */
[----:B------:R-:W-:Y:S01]  /*8db0*/  @P0 FMUL R131, R131, 0.25 ;  /* 0x3e80000083830820 */ /* 0x000fe20000400000 */
[----:B------:R-:W-:Y:S01]  /*8dc0*/  SHF.L.U32 R32, R0, 0x2, RZ ;  /* 0x0000000200207819 */ /* 0x000fe200000006ff */
[----:B------:R-:W-:Y:S01]  /*8dd0*/  @P0 FMUL R130, R130, 0.25 ;  /* 0x3e80000082820820 */ /* 0x000fe20000400000 */
[----:B------:R-:W-:Y:S01]  /*8de0*/  LOP3.LUT R31, R27, 0x38, RZ, 0xc0, !PT ;  /* 0x000000381b1f7812 */ /* 0x000fe200078ec0ff */
[----:B------:R-:W-:Y:S01]  /*8df0*/  @P0 FMUL R127, R127, 0.25 ;  /* 0x3e8000007f7f0820 */ /* 0x000fe20000400000 */
[----:B------:R-:W-:Y:S01]  /*8e00*/  LOP3.LUT R231, R5, 0x1800, RZ, 0xc0, !PT ;  /* 0x0000180005e77812 */ /* 0x000fe200078ec0ff */
[----:B------:R-:W-:Y:S01]  /*8e10*/  @P0 FMUL R126, R126, 0.25 ;  /* 0x3e8000007e7e0820 */ /* 0x000fe20000400000 */
[----:B------:R-:W-:Y:S01]  /*8e20*/  LOP3.LUT R0, R33, 0x1c0, RZ, 0xc0, !PT ;  /* 0x000001c021007812 */ /* 0x000fe200078ec0ff */
[----:B------:R-:W-:Y:S01]  /*8e30*/  @P0 FMUL R48, R48, 0.25 ;  /* 0x3e80000030300820 */ /* 0x000fe20000400000 */
[----:B------:R-:W-:Y:S01]  /*8e40*/  MOV R6, R81 ;  /* 0x0000005100067202 */ /* 0x000fe20000000f00 */
[----:B------:R-:W-:Y:S01]  /*8e50*/  @P0 FMUL R51, R51, 0.25 ;  /* 0x3e80000033330820 */ /* 0x000fe20000400000 */
[----:B------:R-:W-:Y:S01]  /*8e60*/  IADD3 R0, R34, R31, R0 ;  /* 0x0000001f22007210 */ /* 0x000fe20007ffe000 */
[----:B------:R-:W-:Y:S01]  /*8e70*/  @P0 FMUL R4, R4, 0.25 ;  /* 0x3e80000004040820 */ /* 0x000fe20000400000 */
[----:B------:R-:W-:Y:S01]  /*8e80*/  LEA R231, R35, R231, 0x4 ;  /* 0x000000e723e77211 */ /* 0x000fe200078e20ff */
[----:B------:R-:W-:Y:S01]  /*8e90*/  @P0 FMUL R118, R118, 0.25 ;  /* 0x3e80000076760820 */ /* 0x000fe20000400000 */
[----:B------:R-:W-:Y:S01]  /*8ea0*/  IADD3 R119, R44, -0x3f3504f3, RZ ;  /* 0xc0cafb0d2c777810 */ /* 0x000fe20007ffe0ff */
[----:B------:R-:W-:Y:S01]  /*8eb0*/  @P0 FMUL R115, R115, 0.25 ;  /* 0x3e80000073730820 */ /* 0x000fe20000400000 */
[----:B------:R-:W-:Y:S01]  /*8ec0*/  IADD3 R54, R49, -0x3f3504f3, RZ ;  /* 0xc0cafb0d31367810 */ /* 0x000fe20007ffe0ff */
[----:B------:R-:W-:Y:S01]  /*8ed0*/  @P0 FMUL R2, R2, 0.25 ;  /* 0x3e80000002020820 */ /* 0x000fe20000400000 */
[----:B------:R-:W-:Y:S01]  /*8ee0*/  LOP3.LUT R119, R119, 0xff800000, RZ, 0xc0, !PT ;  /* 0xff80000077777812 */ /* 0x000fe200078ec0ff */
[----:B------:R-:W-:Y:S01]  /*8ef0*/  @P0 FMUL R203, R203, 0.25 ;  /* 0x3e800000cbcb0820 */ /* 0x000fe20000400000 */
[----:B------:R-:W-:Y:S01]  /*8f00*/  LOP3.LUT R54, R54, 0xff800000, RZ, 0xc0, !PT ;  /* 0xff80000036367812 */ /* 0x000fe200078ec0ff */
[----:B------:R-:W-:Y:S01]  /*8f10*/  @P0 FMUL R202, R202, 0.25 ;  /* 0x3e800000caca0820 */ /* 0x000fe20000400000 */
[----:B------:R0:W-:Y:S01]  /*8f20*/  I2F R28, R119 ;  /* 0x00000077001c7306 */ /* 0x0001e20000201400 */
[----:B------:R-:W-:Y:S01]  /*8f30*/  @P0 FMUL R187, R187, 0.25 ;  /* 0x3e800000bbbb0820 */ /* 0x000fe20000400000 */
[----:B-1----:R-:W-:Y:S01]  /*8f40*/  IADD3 R52, R45, -R52, RZ ;  /* 0x800000342d347210 */ /* 0x002fe20007ffe0ff */
[----:B------:R-:W-:Y:S01]  /*8f50*/  @P0 FMUL R186, R186, 0.25 ;  /* 0x3e800000baba0820 */ /* 0x000fe20000400000 */
[----:B------:R-:W-:Y:S01]  /*8f60*/  LOP3.LUT R83, R83, R32, RZ, 0x3c, !PT ;  /* 0x0000002053537212 */ /* 0x000fe200078e3cff */
[----:B------:R-:W-:Y:S01]  /*8f70*/  @P0 FMUL R36, R36, 0.25 ;  /* 0x3e80000024240820 */ /* 0x000fe20000400000 */
[----:B------:R-:W-:Y:S01]  /*8f80*/  FSETP.GT.AND P0, PT, |R59|, 8.50705917302346158658e+37, PT ;  /* 0x7e8000003b00780b */ /* 0x000fe20003f04200 */
[----:B------:R-:W-:Y:S01]  /*8f90*/  @!P2 FMUL R147, R147, 16777216 ;  /* 0x4b8000009393a820 */ /* 0x000fe20000400000 */
[----:B------:R1:W-:Y:S01]  /*8fa0*/  I2F R5, R54 ;  /* 0x0000003600057306 */ /* 0x0003e20000201400 */
[----:B------:R-:W-:Y:S01]  /*8fb0*/  @!P2 FMUL R146, R146, 16777216 ;  /* 0x4b8000009292a820 */ /* 0x000fe20000400000 */
[----:B0-----:R-:W-:Y:S01]  /*8fc0*/  IADD3 R119, R44, -R119, RZ ;  /* 0x800000772c777210 */ /* 0x001fe20007ffe0ff */
[----:B------:R-:W-:Y:S01]  /*8fd0*/  @!P2 FMUL R199, R199, 16777216 ;  /* 0x4b800000c7c7a820 */ /* 0x000fe20000400000 */
[----:B------:R-:W-:Y:S01]  /*8fe0*/  FSEL R50, RZ, -23, P3 ;  /* 0xc1b80000ff327808 */ /* 0x000fe20001800000 */
[----:B------:R-:W-:Y:S01]  /*8ff0*/  @!P2 FMUL R198, R198, 16777216 ;  /* 0x4b800000c6c6a820 */ /* 0x000fe20000400000 */
[----:B------:R-:W-:Y:S01]  /*9000*/  FSEL R226, RZ, -23, P4 ;  /* 0xc1b80000ffe27808 */ /* 0x000fe20002000000 */
[----:B------:R-:W-:Y:S01]  /*9010*/  @!P2 FMUL R183, R183, 16777216 ;  /* 0x4b800000b7b7a820 */ /* 0x000fe20000400000 */
[C---:B------:R-:W-:Y:S01]  /*9020*/  ISETP.GE.U32.AND P4, PT, R49.reuse, 0x7f800000, PT ;  /* 0x7f8000003100780c */ /* 0x040fe20003f86070 */
[----:B------:R-:W-:Y:S01]  /*9030*/  @!P2 FMUL R182, R182, 16777216 ;  /* 0x4b800000b6b6a820 */ /* 0x000fe20000400000 */
[----:B-1----:R-:W-:Y:S01]  /*9040*/  IADD3 R54, R49, -R54, RZ ;  /* 0x8000003631367210 */ /* 0x002fe20007ffe0ff */
[----:B------:R-:W-:Y:S01]  /*9050*/  @!P2 FMUL R179, R179, 16777216 ;  /* 0x4b800000b3b3a820 */ /* 0x000fe20000400000 */
[C---:B------:R-:W-:Y:S01]  /*9060*/  LOP3.LUT R230, R231.reuse, 0x20, RZ, 0x3c, !PT ;  /* 0x00000020e7e67812 */ /* 0x040fe200078e3cff */
[----:B------:R-:W-:Y:S01]  /*9070*/  @!P2 FMUL R178, R178, 16777216 ;  /* 0x4b800000b2b2a820 */ /* 0x000fe20000400000 */
[----:B------:R-:W-:Y:S01]  /*9080*/  LOP3.LUT R229, R231, 0x40, RZ, 0x3c, !PT ;  /* 0x00000040e7e57812 */ /* 0x000fe200078e3cff */
[----:B------:R-:W-:Y:S01]  /*9090*/  @!P2 FMUL R175, R175, 16777216 ;  /* 0x4b800000afafa820 */ /* 0x000fe20000400000 */
[----:B------:R-:W-:Y:S01]  /*90a0*/  LOP3.LUT R228, R231, 0x60, RZ, 0x3c, !PT ;  /* 0x00000060e7e47812 */ /* 0x000fe200078e3cff */
[----:B------:R-:W-:Y:S01]  /*90b0*/  @!P2 FMUL R174, R174, 16777216 ;  /* 0x4b800000aeaea820 */ /* 0x000fe20000400000 */
[----:B------:R-:W-:Y:S01]  /*90c0*/  SHF.L.U32 R236, R236, 0x1, RZ ;  /* 0x00000001ecec7819 */ /* 0x000fe200000006ff */
[----:B------:R-:W-:-:S02]  /*90d0*/  @!P2 FMUL R171, R171, 16777216 ;  /* 0x4b800000ababa820 */ /* 0x000fc40000400000 */
[----:B------:R-:W-:Y:S02]  /*90e0*/  @!P2 FMUL R170, R170, 16777216 ;  /* 0x4b800000aaaaa820 */ /* 0x000fe40000400000 */
[----:B------:R-:W-:Y:S02]  /*90f0*/  @!P2 FMUL R143, R143, 16777216 ;  /* 0x4b8000008f8fa820 */ /* 0x000fe40000400000 */
[----:B------:R-:W-:Y:S02]  /*9100*/  @!P2 FMUL R142, R142, 16777216 ;  /* 0x4b8000008e8ea820 */ /* 0x000fe40000400000 */
[----:B------:R-:W-:Y:S02]  /*9110*/  @!P2 FMUL R36, R36, 16777216 ;  /* 0x4b8000002424a820 */ /* 0x000fe40000400000 */
[----:B------:R-:W-:Y:S02]  /*9120*/  @!P2 FMUL R139, R139, 16777216 ;  /* 0x4b8000008b8ba820 */ /* 0x000fe40000400000 */
[----:B------:R-:W-:Y:S01]  /*9130*/  @!P2 FMUL R40, R40, 16777216 ;  /* 0x4b8000002828a820 */ /* 0x000fe20000400000 */
[----:B------:R-:W0:Y:S01]  /*9140*/  MUFU.RCP R137, R36 ;  /* 0x0000002400897308 */ /* 0x000e220000001000 */
[----:B------:R-:W-:-:S02]  /*9150*/  @!P2 FMUL R135, R135, 16777216 ;  /* 0x4b8000008787a820 */ /* 0x000fc40000400000 */
[----:B------:R-:W-:Y:S02]  /*9160*/  @!P2 FMUL R134, R134, 16777216 ;  /* 0x4b8000008686a820 */ /* 0x000fe40000400000 */
[----:B------:R-:W-:Y:S02]  /*9170*/  @!P2 FMUL R131, R131, 16777216 ;  /* 0x4b8000008383a820 */ /* 0x000fe40000400000 */
[----:B------:R-:W-:Y:S02]  /*9180*/  @!P2 FMUL R130, R130, 16777216 ;  /* 0x4b8000008282a820 */ /* 0x000fe40000400000 */
[----:B------:R-:W-:Y:S02]  /*9190*/  @!P2 FMUL R127, R127, 16777216 ;  /* 0x4b8000007f7fa820 */ /* 0x000fe40000400000 */
[----:B------:R-:W-:Y:S02]  /*91a0*/  @!P2 FMUL R126, R126, 16777216 ;  /* 0x4b8000007e7ea820 */ /* 0x000fe40000400000 */
        /* <DEDUP_REMOVED lines=9> */
[----:B------:R-:W-:Y:S01]  /*9240*/  @!P2 FMUL R186, R186, 16777216 ;  /* 0x4b800000babaa820 */ /* 0x000fe20000400000 */
[C---:B------:R-:W-:Y:S01]  /*9250*/  FSETP.GEU.AND P2, PT, |R38|.reuse, 1.175494350822287508e-38, PT ;  /* 0x008000002600780b */ /* 0x040fe20003f4e200 */
[----:B------:R-:W-:Y:S02]  /*9260*/  FMUL R47, R38, 8388608 ;  /* 0x4b000000262f7820 */ /* 0x000fe40000400000 */
[----:B------:R-:W-:Y:S02]  /*9270*/  @P1 FMUL R145, R145, 0.25 ;  /* 0x3e80000091911820 */ /* 0x000fe40000400000 */
[----:B------:R-:W-:Y:S01]  /*9280*/  @P1 FMUL R144, R144, 0.25 ;  /* 0x3e80000090901820 */ /* 0x000fe20000400000 */
[----:B------:R-:W-:Y:S01]  /*9290*/  FSEL R47, R47, R38, !P3 ;  /* 0x000000262f2f7208 */ /* 0x000fe20005800000 */
[----:B------:R-:W-:Y:S01]  /*92a0*/  @P1 FMUL R38, R38, 0.25 ;  /* 0x3e80000026261820 */ /* 0x000fe20000400000 */
[----:B------:R-:W-:Y:S01]  /*92b0*/  FSETP.NEU.AND P3, PT, R44, RZ, PT ;  /* 0x000000ff2c00720b */ /* 0x000fe20003f6d000 */
[----:B------:R-:W-:Y:S01]  /*92c0*/  @P1 FMUL R197, R197, 0.25 ;  /* 0x3e800000c5c51820 */ /* 0x000fe20000400000 */
[----:B------:R-:W-:Y:S01]  /*92d0*/  IADD3 R56, R47, -0x3f3504f3, RZ ;  /* 0xc0cafb0d2f387810 */ /* 0x000fe20007ffe0ff */
[----:B------:R-:W-:-:S02]  /*92e0*/  @P1 FMUL R196, R196, 0.25 ;  /* 0x3e800000c4c41820 */ /* 0x000fc40000400000 */
[----:B------:R-:W-:Y:S01]  /*92f0*/  @P1 FMUL R181, R181, 0.25 ;  /* 0x3e800000b5b51820 */ /* 0x000fe20000400000 */
[----:B------:R-:W-:Y:S01]  /*9300*/  LOP3.LUT R56, R56, 0xff800000, RZ, 0xc0, !PT ;  /* 0xff80000038387812 */ /* 0x000fe200078ec0ff */
[----:B------:R-:W-:Y:S02]  /*9310*/  @P1 FMUL R180, R180, 0.25 ;  /* 0x3e800000b4b41820 */ /* 0x000fe40000400000 */
[----:B------:R-:W-:Y:S01]  /*9320*/  @P1 FMUL R177, R177, 0.25 ;  /* 0x3e800000b1b11820 */ /* 0x000fe20000400000 */
[----:B------:R1:W-:Y:S01]  /*9330*/  I2F R3, R56 ;  /* 0x0000003800037306 */ /* 0x0003e20000201400 */
[----:B------:R-:W-:Y:S02]  /*9340*/  @P1 FMUL R176, R176, 0.25 ;  /* 0x3e800000b0b01820 */ /* 0x000fe40000400000 */
[----:B------:R-:W-:Y:S02]  /*9350*/  @P1 FMUL R173, R173, 0.25 ;  /* 0x3e800000adad1820 */ /* 0x000fe40000400000 */
[----:B------:R-:W-:-:S02]  /*9360*/  @P1 FMUL R172, R172, 0.25 ;  /* 0x3e800000acac1820 */ /* 0x000fc40000400000 */
[----:B------:R-:W-:Y:S02]  /*9370*/  @P1 FMUL R169, R169, 0.25 ;  /* 0x3e800000a9a91820 */ /* 0x000fe40000400000 */
[----:B------:R-:W-:Y:S01]  /*9380*/  @P1 FMUL R168, R168, 0.25 ;  /* 0x3e800000a8a81820 */ /* 0x000fe20000400000 */
[----:B-1----:R-:W-:Y:S01]  /*9390*/  IADD3 R56, R47, -R56, RZ ;  /* 0x800000382f387210 */ /* 0x002fe20007ffe0ff */
[----:B------:R-:W-:Y:S02]  /*93a0*/  @P1 FMUL R141, R141, 0.25 ;  /* 0x3e8000008d8d1820 */ /* 0x000fe40000400000 */
[----:B------:R-:W-:Y:S02]  /*93b0*/  @P1 FMUL R140, R140, 0.25 ;  /* 0x3e8000008c8c1820 */ /* 0x000fe40000400000 */
[----:B------:R-:W-:Y:S02]  /*93c0*/  @P1 FMUL R106, R106, 0.25 ;  /* 0x3e8000006a6a1820 */ /* 0x000fe40000400000 */
[----:B------:R-:W-:-:S02]  /*93d0*/  @P1 FMUL R107, R107, 0.25 ;  /* 0x3e8000006b6b1820 */ /* 0x000fc40000400000 */
[----:B------:R-:W-:Y:S02]  /*93e0*/  @P1 FMUL R53, R53, 0.25 ;  /* 0x3e80000035351820 */ /* 0x000fe40000400000 */
[----:B------:R-:W-:Y:S02]  /*93f0*/  @P1 FMUL R114, R114, 0.25 ;  /* 0x3e80000072721820 */ /* 0x000fe40000400000 */
        /* <DEDUP_REMOVED lines=13> */
[----:B------:R-:W-:Y:S01]  /*94d0*/  @P1 FMUL R184, R184, 0.25 ;  /* 0x3e800000b8b81820 */ /* 0x000fe20000400000 */
[----:B------:R-:W-:Y:S01]  /*94e0*/  FSETP.GT.AND P1, PT, |R138|, 8.50705917302346158658e+37, PT ;  /* 0x7e8000008a00780b */ /* 0x000fe20003f24200 */
[----:B------:R-:W-:Y:S02]  /*94f0*/  @!P2 FMUL R38, R38, 16777216 ;  /* 0x4b8000002626a820 */ /* 0x000fe40000400000 */
[----:B------:R-:W-:-:S02]  /*9500*/  @!P2 FMUL R145, R145, 16777216 ;  /* 0x4b8000009191a820 */ /* 0x000fc40000400000 */
[----:B------:R-:W-:Y:S01]  /*9510*/  @!P2 FMUL R144, R144, 16777216 ;  /* 0x4b8000009090a820 */ /* 0x000fe20000400000 */
[----:B------:R-:W1:Y:S01]  /*9520*/  MUFU.RCP R93, R38 ;  /* 0x00000026005d7308 */ /* 0x000e620000001000 */
        /* <DEDUP_REMOVED lines=29> */
[----:B------:R-:W-:Y:S01]  /*9700*/  @!P2 FMUL R184, R184, 16777216 ;  /* 0x4b800000b8b8a820 */ /* 0x000fe20000400000 */
[C---:B------:R-:W-:Y:S01]  /*9710*/  FSETP.GEU.AND P2, PT, |R59|.reuse, 1.175494350822287508e-38, PT ;  /* 0x008000003b00780b */ /* 0x040fe20003f4e200 */
[----:B------:R-:W-:Y:S02]  /*9720*/  @P0 FMUL R59, R59, 0.25 ;  /* 0x3e8000003b3b0820 */ /* 0x000fe40000400000 */
[----:B0-----:R-:W-:Y:S02]  /*9730*/  FMUL R129, R137, R4 ;  /* 0x0000000489817220 */ /* 0x001fe40000400000 */
[----:B-1----:R-:W-:Y:S02]  /*9740*/  FMUL R4, R93, R144 ;  /* 0x000000905d047220 */ /* 0x002fe40000400000 */
[----:B------:R-:W-:Y:S02]  /*9750*/  @P0 FMUL R111, R111, 0.25 ;  /* 0x3e8000006f6f0820 */ /* 0x000fe40000400000 */
[----:B------:R-:W-:-:S02]  /*9760*/  @P0 FMUL R110, R110, 0.25 ;  /* 0x3e8000006e6e0820 */ /* 0x000fc40000400000 */
[----:B------:R-:W-:Y:S02]  /*9770*/  @P0 FMUL R94, R94, 0.25 ;  /* 0x3e8000005e5e0820 */ /* 0x000fe40000400000 */
[----:B------:R-:W-:Y:S02]  /*9780*/  @!P2 FMUL R59, R59, 16777216 ;  /* 0x4b8000003b3ba820 */ /* 0x000fe40000400000 */
[----:B------:R-:W-:Y:S02]  /*9790*/  @P0 FMUL R95, R95, 0.25 ;  /* 0x3e8000005f5f0820 */ /* 0x000fe40000400000 */
[----:B------:R-:W0:Y:S01]  /*97a0*/  MUFU.RCP R144, R59 ;  /* 0x0000003b00907308 */ /* 0x000e220000001000 */
        /* <DEDUP_REMOVED lines=27> */
[----:B------:R-:W-:Y:S01]  /*9960*/  @P0 FMUL R190, R190, 0.25 ;  /* 0x3e800000bebe0820 */ /* 0x000fe20000400000 */
[C---:B------:R-:W-:Y:S01]  /*9970*/  FSETP.GEU.AND P0, PT, |R138|.reuse, 1.175494350822287508e-38, PT ;  /* 0x008000008a00780b */ /* 0x040fe20003f0e200 */
[----:B------:R-:W-:Y:S02]  /*9980*/  @P1 FMUL R138, R138, 0.25 ;  /* 0x3e8000008a8a1820 */ /* 0x000fe40000400000 */
[----:B------:R-:W-:Y:S02]  /*9990*/  @!P2 FMUL R110, R110, 16777216 ;  /* 0x4b8000006e6ea820 */ /* 0x000fe40000400000 */
[----:B------:R-:W-:Y:S02]  /*99a0*/  FMUL R42, R137, R130 ;  /* 0x00000082892a7220 */ /* 0x000fe40000400000 */
[----:B------:R-:W-:Y:S02]  /*99b0*/  @!P2 FMUL R24, R24, 16777216 ;  /* 0x4b8000001818a820 */ /* 0x000fe40000400000 */
[----:B------:R-:W-:-:S02]  /*99c0*/  @!P2 FMUL R11, R11, 16777216 ;  /* 0x4b8000000b0ba820 */ /* 0x000fc40000400000 */
[----:B------:R-:W-:Y:S02]  /*99d0*/  FFMA.FTZ R215, R30, 1.1920928955078125e-07, R215 ;  /* 0x340000001ed77823 */ /* 0x000fe400000100d7 */
[C---:B------:R-:W-:Y:S02]  /*99e0*/  FMUL R37, R137.reuse, R142 ;  /* 0x0000008e89257220 */ /* 0x040fe40000400000 */
[C---:B------:R-:W-:Y:S02]  /*99f0*/  FMUL R102, R137.reuse, R139 ;  /* 0x0000008b89667220 */ /* 0x040fe40000400000 */
[C---:B------:R-:W-:Y:S02]  /*9a00*/  FMUL R130, R137.reuse, R118 ;  /* 0x0000007689827220 */ /* 0x040fe40000400000 */
[C---:B------:R-:W-:Y:S02]  /*9a10*/  FMUL R132, R137.reuse, R115 ;  /* 0x0000007389847220 */ /* 0x040fe40000400000 */
[----:B------:R-:W-:-:S02]  /*9a20*/  FMUL R133, R137, R2 ;  /* 0x0000000289857220 */ /* 0x000fc40000400000 */
[C---:B------:R-:W-:Y:S02]  /*9a30*/  FMUL R38, R93.reuse, R141 ;  /* 0x0000008d5d267220 */ /* 0x040fe40000400000 */
        /* <DEDUP_REMOVED lines=8> */
[----:B------:R-:W-:Y:S01]  /*9ac0*/  FMUL R87, R93, R176 ;  /* 0x000000b05d577220 */ /* 0x000fe20000400000 */
[----:B------:R-:W-:Y:S01]  /*9ad0*/  F2FP.PACK_AB R89, R89, R84 ;  /* 0x000000545959723e */ /* 0x000fe200000000ff */
[C---:B------:R-:W-:Y:S02]  /*9ae0*/  FMUL R30, R93.reuse, R173 ;  /* 0x000000ad5d1e7220 */ /* 0x040fe40000400000 */
[C---:B------:R-:W-:Y:S01]  /*9af0*/  FMUL R31, R93.reuse, R172 ;  /* 0x000000ac5d1f7220 */ /* 0x040fe20000400000 */
[----:B------:R-:W-:Y:S01]  /*9b00*/  F2FP.PACK_AB R88, R88, R87 ;  /* 0x000000575858723e */ /* 0x000fe200000000ff */
        /* <DEDUP_REMOVED lines=19> */
[----:B------:R-:W-:Y:S02]  /*9c40*/  @!P0 FMUL R138, R138, 16777216 ;  /* 0x4b8000008a8a8820 */ /* 0x000fe40000400000 */
[C---:B0-----:R-:W-:Y:S02]  /*9c50*/  FMUL R93, R144.reuse, R110 ;  /* 0x0000006e905d7220 */ /* 0x041fe40000400000 */
[C---:B------:R-:W-:Y:S02]  /*9c60*/  FMUL R110, R144.reuse, R24 ;  /* 0x00000018906e7220 */ /* 0x040fe40000400000 */
[----:B------:R-:W-:Y:S02]  /*9c70*/  FMUL R24, R144, R11 ;  /* 0x0000000b90187220 */ /* 0x000fe40000400000 */
[----:B------:R-:W0:Y:S01]  /*9c80*/  MUFU.RCP R11, R138 ;  /* 0x0000008a000b7308 */ /* 0x000e220000001000 */
[----:B------:R-:W-:Y:S02]  /*9c90*/  @P1 FMUL R13, R13, 0.25 ;  /* 0x3e8000000d0d1820 */ /* 0x000fe40000400000 */
[----:B------:R-:W-:-:S02]  /*9ca0*/  @P1 FMUL R10, R10, 0.25 ;  /* 0x3e8000000a0a1820 */ /* 0x000fc40000400000 */
[----:B------:R-:W-:Y:S02]  /*9cb0*/  @P1 FMUL R9, R9, 0.25 ;  /* 0x3e80000009091820 */ /* 0x000fe40000400000 */
[----:B------:R-:W-:Y:S02]  /*9cc0*/  @!P2 FMUL R99, R99, 16777216 ;  /* 0x4b8000006363a820 */ /* 0x000fe40000400000 */
        /* <DEDUP_REMOVED lines=28> */
[----:B------:R-:W-:Y:S02]  /*9e90*/  @!P2 FMUL R111, R111, 16777216 ;  /* 0x4b8000006f6fa820 */ /* 0x000fe40000400000 */
[----:B------:R-:W-:Y:S02]  /*9ea0*/  @!P2 FMUL R26, R26, 16777216 ;  /* 0x4b8000001a1aa820 */ /* 0x000fe40000400000 */
[----:B------:R-:W-:Y:S01]  /*9eb0*/  @P1 FMUL R156, R156, 0.25 ;  /* 0x3e8000009c9c1820 */ /* 0x000fe20000400000 */
[----:B------:R-:W-:Y:S01]  /*9ec0*/  ISETP.GE.U32.AND P1, PT, R45, 0x7f800000, PT ;  /* 0x7f8000002d00780c */ /* 0x000fe20003f26070 */
        /* <DEDUP_REMOVED lines=15> */
[----:B------:R-:W-:Y:S02]  /*9fc0*/  FMUL R98, R144, R99 ;  /* 0x0000006390627220 */ /* 0x000fe40000400000 */
        /* <DEDUP_REMOVED lines=28> */
[----:B------:R-:W-:-:S02]  /*a190*/  FMUL R41, R137, R131 ;  /* 0x0000008389297220 */ /* 0x000fc40000400000 */
[C---:B------:R-:W-:Y:S02]  /*a1a0*/  FMUL R92, R144.reuse, R111 ;  /* 0x0000006f905c7220 */ /* 0x040fe40000400000 */
[----:B------:R-:W-:Y:S02]  /*a1b0*/  FMUL R99, R144, R26 ;  /* 0x0000001a90637220 */ /* 0x000fe40000400000 */
[----:B------:R-:W-:Y:S01]  /*a1c0*/  @!P0 FMUL R156, R156, 16777216 ;  /* 0x4b8000009c9c8820 */ /* 0x000fe20000400000 */
[----:B------:R-:W-:Y:S01]  /*a1d0*/  ISETP.GE.U32.AND P0, PT, R44, 0x7f800000, PT ;  /* 0x7f8000002c00780c */ /* 0x000fe20003f06070 */
[C---:B------:R-:W-:Y:S02]  /*a1e0*/  FMUL R43, R137.reuse, R127 ;  /* 0x0000007f892b7220 */ /* 0x040fe40000400000 */
[----:B------:R-:W-:Y:S02]  /*a1f0*/  FMUL R46, R137, R126 ;  /* 0x0000007e892e7220 */ /* 0x000fe40000400000 */
[----:B------:R-:W-:-:S02]  /*a200*/  @!P2 FMUL R19, R19, 16777216 ;  /* 0x4b8000001313a820 */ /* 0x000fc40000400000 */
[----:B------:R-:W-:Y:S02]  /*a210*/  @!P2 FMUL R14, R14, 16777216 ;  /* 0x4b8000000e0ea820 */ /* 0x000fe40000400000 */
[C---:B------:R-:W-:Y:S02]  /*a220*/  FMUL R59, R144.reuse, R25 ;  /* 0x00000019903b7220 */ /* 0x040fe40000400000 */
[C---:B------:R-:W-:Y:S02]  /*a230*/  FMUL R111, R144.reuse, R22 ;  /* 0x00000016906f7220 */ /* 0x040fe40000400000 */
[C---:B------:R-:W-:Y:S01]  /*a240*/  FMUL R113, R144.reuse, R15 ;  /* 0x0000000f90717220 */ /* 0x040fe20000400000 */
[----:B------:R-:W-:Y:S01]  /*a250*/  F2FP.PACK_AB R59, R59, R110 ;  /* 0x0000006e3b3b723e */ /* 0x000fe200000000ff */
[C---:B------:R-:W-:Y:S02]  /*a260*/  FMUL R26, R144.reuse, R75 ;  /* 0x0000004b901a7220 */ /* 0x040fe40000400000 */
[----:B------:R-:W-:-:S02]  /*a270*/  FMUL R125, R144, R74 ;  /* 0x0000004a907d7220 */ /* 0x000fc40000400000 */
        /* <DEDUP_REMOVED lines=12> */
[C---:B------:R-:W-:Y:S02]  /*a340*/  FMUL R25, R144.reuse, R8 ;  /* 0x0000000890197220 */ /* 0x040fe40000400000 */
[C---:B------:R-:W-:Y:S02]  /*a350*/  FMUL R126, R144.reuse, R71 ;  /* 0x00000047907e7220 */ /* 0x040fe40000400000 */
[C---:B------:R-:W-:Y:S02]  /*a360*/  FMUL R127, R144.reuse, R70 ;  /* 0x00000046907f7220 */ /* 0x040fe40000400000 */
[C---:B------:R-:W-:Y:S02]  /*a370*/  FMUL R128, R144.reuse, R67 ;  /* 0x0000004390807220 */ /* 0x040fe40000400000 */
[C---:B------:R-:W-:Y:S02]  /*a380*/  FMUL R15, R144.reuse, R63 ;  /* 0x0000003f900f7220 */ /* 0x040fe40000400000 */
[----:B------:R-:W-:-:S02]  /*a390*/  FMUL R22, R144, R62 ;  /* 0x0000003e90167220 */ /* 0x000fc40000400000 */
[C---:B0-----:R-:W-:Y:S02]  /*a3a0*/  FMUL R66, R11.reuse, R13 ;  /* 0x0000000d0b427220 */ /* 0x041fe40000400000 */
[----:B------:R-:W-:Y:S01]  /*a3b0*/  FMUL R74, R11, R10 ;  /* 0x0000000a0b4a7220 */ /* 0x000fe20000400000 */
[----:B------:R-:W-:Y:S01]  /*a3c0*/  F2FP.PACK_AB R15, R15, R22 ;  /* 0x000000160f0f723e */ /* 0x000fe200000000ff */
[----:B------:R-:W-:Y:S01]  /*a3d0*/  FMUL R75, R11, R9 ;  /* 0x000000090b4b7220 */ /* 0x000fe20000400000 */
[----:B------:R-:W-:Y:S01]  /*a3e0*/  F2FP.PACK_AB R22, R132, R133 ;  /* 0x000000858416723e */ /* 0x000fe200000000ff */
[----:B------:R-:W-:Y:S01]  /*a3f0*/  @!P2 FMUL R190, R190, 16777216 ;  /* 0x4b800000bebea820 */ /* 0x000fe20000400000 */
[----:B------:R-:W-:Y:S01]  /*a400*/  FSETP.NEU.AND P2, PT, R45, RZ, PT ;  /* 0x000000ff2d00720b */ /* 0x000fe20003f4d000 */
[C---:B------:R-:W-:Y:S02]  /*a410*/  FMUL R109, R11.reuse, R109 ;  /* 0x0000006d0b6d7220 */ /* 0x040fe40000400000 */
[----:B------:R-:W-:-:S02]  /*a420*/  FMUL R108, R11, R108 ;  /* 0x0000006c0b6c7220 */ /* 0x000fc40000400000 */
[C---:B------:R-:W-:Y:S02]  /*a430*/  FMUL R105, R11.reuse, R105 ;  /* 0x000000690b697220 */ /* 0x040fe40000400000 */
[C---:B------:R-:W-:Y:S02]  /*a440*/  FMUL R104, R11.reuse, R104 ;  /* 0x000000680b687220 */ /* 0x040fe40000400000 */
[C---:B------:R-:W-:Y:S02]  /*a450*/  FMUL R101, R11.reuse, R101 ;  /* 0x000000650b657220 */ /* 0x040fe40000400000 */
[C---:B------:R-:W-:Y:S02]  /*a460*/  FMUL R100, R11.reuse, R100 ;  /* 0x000000640b647220 */ /* 0x040fe40000400000 */
[C---:B------:R-:W-:Y:S02]  /*a470*/  FMUL R70, R11.reuse, R20 ;  /* 0x000000140b467220 */ /* 0x040fe40000400000 */
[----:B------:R-:W-:Y:S01]  /*a480*/  FMUL R71, R11, R18 ;  /* 0x000000120b477220 */ /* 0x000fe20000400000 */
[----:B------:R-:W-:Y:S01]  /*a490*/  F2FP.PACK_AB R18, R141, R142 ;  /* 0x0000008e8d12723e */ /* 0x000fe200000000ff */
[----:B------:R-:W-:Y:S01]  /*a4a0*/  FMUL R62, R11, R17 ;  /* 0x000000110b3e7220 */ /* 0x000fe20000400000 */
[----:B------:R-:W-:Y:S01]  /*a4b0*/  F2FP.PACK_AB R17, R201, R200 ;  /* 0x000000c8c911723e */ /* 0x000fe200000000ff */
[----:B------:R-:W-:Y:S01]  /*a4c0*/  FMUL R63, R11, R16 ;  /* 0x000000100b3f7220 */ /* 0x000fe20000400000 */
        /* <DEDUP_REMOVED lines=17> */
[C---:B------:R-:W-:Y:S01]  /*a5e0*/  FMUL R160, R11.reuse, R160 ;  /* 0x000000a00ba07220 */ /* 0x040fe20000400000 */
[----:B------:R-:W-:Y:S01]  /*a5f0*/  F2FP.PACK_AB R8, R8, R13 ;  /* 0x0000000d0808723e */ /* 0x000fe200000000ff */
[C---:B------:R-:W-:Y:S02]  /*a600*/  FMUL R10, R11.reuse, R157 ;  /* 0x0000009d0b0a7220 */ /* 0x040fe40000400000 */
[----:B------:R-:W-:Y:S01]  /*a610*/  FMUL R11, R11, R156 ;  /* 0x0000009c0b0b7220 */ /* 0x000fe20000400000 */
[----:B------:R-:W-:Y:S01]  /*a620*/  F2FP.PACK_AB R9, R9, R160 ;  /* 0x000000a00909723e */ /* 0x000fe200000000ff */
[----:B------:R-:W-:-:S02]  /*a630*/  FMUL R112, R144, R19 ;  /* 0x0000001390707220 */ /* 0x000fc40000400000 */
[----:B------:R-:W-:Y:S01]  /*a640*/  FMUL R116, R144, R14 ;  /* 0x0000000e90747220 */ /* 0x000fe20000400000 */
[----:B------:R-:W-:Y:S01]  /*a650*/  F2FP.PACK_AB R10, R10, R11 ;  /* 0x0000000b0a0a723e */ /* 0x000fe200000000ff */
[C---:B------:R-:W-:Y:S01]  /*a660*/  FMUL R94, R144.reuse, R94 ;  /* 0x0000005e905e7220 */ /* 0x040fe20000400000 */
[----:B------:R-:W-:Y:S01]  /*a670*/  F2FP.PACK_AB R11, R61, R60 ;  /* 0x0000003c3d0b723e */ /* 0x000fe200000000ff */
[C---:B------:R-:W-:Y:S01]  /*a680*/  FMUL R95, R144.reuse, R95 ;  /* 0x0000005f905f7220 */ /* 0x040fe20000400000 */
[----:B------:R-:W-:Y:S01]  /*a690*/  MOV R61, 0x3dc6b27f ;  /* 0x3dc6b27f003d7802 */ /* 0x000fe20000000f00 */
[C---:B------:R-:W-:Y:S02]  /*a6a0*/  FMUL R96, R144.reuse, R96 ;  /* 0x0000006090607220 */ /* 0x040fe40000400000 */
[C---:B------:R-:W-:Y:S01]  /*a6b0*/  FMUL R97, R144.reuse, R97 ;  /* 0x0000006190617220 */ /* 0x040fe20000400000 */
[----:B------:R0:W-:Y:S01]  /*a6c0*/  STS.128 [R83], R8 ;  /* 0x0000000853007388 */ /* 0x0001e20000000c00 */
[C---:B------:R-:W-:Y:S01]  /*a6d0*/  FMUL R58, R144.reuse, R23 ;  /* 0x00000017903a7220 */ /* 0x040fe20000400000 */
[----:B------:R-:W-:Y:S01]  /*a6e0*/  F2FP.PACK_AB R23, R129, R130 ;  /* 0x000000828117723e */ /* 0x000fe200000000ff */
[----:B------:R-:W-:-:S02]  /*a6f0*/  FMUL R57, R144, R21 ;  /* 0x0000001590397220 */ /* 0x000fc40000400000 */
[----:B------:R-:W-:Y:S01]  /*a700*/  FMUL R14, R144, R159 ;  /* 0x0000009f900e7220 */ /* 0x000fe20000400000 */
[----:B------:R-:W-:Y:S01]  /*a710*/  F2FP.PACK_AB R58, R58, R111 ;  /* 0x0000006f3a3a723e */ /* 0x000fe200000000ff */
[C---:B------:R-:W-:Y:S01]  /*a720*/  FMUL R19, R144.reuse, R158 ;  /* 0x0000009e90137220 */ /* 0x040fe20000400000 */
[----:B------:R-:W-:Y:S01]  /*a730*/  F2FP.PACK_AB R57, R57, R112 ;  /* 0x000000703939723e */ /* 0x000fe200000000ff */
[C---:B------:R-:W-:Y:S02]  /*a740*/  FMUL R163, R144.reuse, R163 ;  /* 0x000000a390a37220 */ /* 0x040fe40000400000 */
[----:B------:R-:W-:Y:S01]  /*a750*/  FMUL R162, R144, R162 ;  /* 0x000000a290a27220 */ /* 0x000fe20000400000 */
[----:B------:R-:W-:Y:S01]  /*a760*/  F2FP.PACK_AB R14, R14, R19 ;  /* 0x000000130e0e723e */ /* 0x000fe200000000ff */
[C---:B------:R-:W-:Y:S01]  /*a770*/  FMUL R191, R144.reuse, R191 ;  /* 0x000000bf90bf7220 */ /* 0x040fe20000400000 */
[----:B------:R-:W-:Y:S01]  /*a780*/  F2FP.PACK_AB R19, R139, R140 ;  /* 0x0000008c8b13723e */ /* 0x000fe200000000ff */
[----:B------:R-:W-:Y:S01]  /*a790*/  FMUL R144, R144, R190 ;  /* 0x000000be90907220 */ /* 0x000fe20000400000 */
[----:B------:R-:W-:Y:S01]  /*a7a0*/  F2FP.PACK_AB R13, R163, R162 ;  /* 0x000000a2a30d723e */ /* 0x000fe200000000ff */
[----:B------:R-:W-:Y:S01]  /*a7b0*/  FADD R52, R52, -1 ;  /* 0xbf80000034347421 */ /* 0x000fe20000000000 */
[----:B0-----:R-:W-:Y:S01]  /*a7c0*/  @P1 MOV R8, 0x7f800000 ;  /* 0x7f80000000081802 */ /* 0x001fe20000000f00 */
[----:B------:R-:W-:Y:S01]  /*a7d0*/  FADD R119, R119, -1 ;  /* 0xbf80000077777421 */ /* 0x000fe20000000000 */
[----:B------:R-:W-:Y:S01]  /*a7e0*/  F2FP.PACK_AB R12, R191, R144 ;  /* 0x00000090bf0c723e */ /* 0x000fe200000000ff */
[----:B------:R-:W-:Y:S01]  /*a7f0*/  FADD R56, R56, -1 ;  /* 0xbf80000038387421 */ /* 0x000fe20000000000 */
[----:B------:R0:W-:Y:S01]  /*a800*/  STS.128 [R83+0x400], R16 ;  /* 0x0004001053007388 */ /* 0x0001e20000000c00 */
[----:B------:R-:W-:-:S02]  /*a810*/  FADD R54, R54, -1 ;  /* 0xbf80000036367421 */ /* 0x000fc40000000000 */
[-C--:B------:R-:W-:Y:S01]  /*a820*/  FFMA.FTZ R9, R52, R61.reuse, -0.16845393180847167969 ;  /* 0xbe2c7f3034097423 */ /* 0x080fe2000001003d */
[----:B------:R1:W-:Y:S01]  /*a830*/  STS.128 [R83+0x80], R12 ;  /* 0x0000800c53007388 */ /* 0x0003e20000000c00 */
[----:B------:R-:W-:Y:S02]  /*a840*/  IMAD R27, R234, c[0x0][0x1c0], RZ ;  /* 0x00007000ea1b7a24 */ /* 0x000fe400078e02ff */
[----:B------:R-:W-:Y:S02]  /*a850*/  IMAD R29, R232, c[0x0][0x1c4], RZ ;  /* 0x00007100e81d7a24 */ /* 0x000fe400078e02ff */
[-C--:B------:R-:W-:Y:S01]  /*a860*/  FFMA.FTZ R6, R119, R61.reuse, -0.16845393180847167969 ;  /* 0xbe2c7f3077067423 */ /* 0x080fe2000001003d */
[----:B------:R-:W-:Y:S01]  /*a870*/  SHF.L.U32 R122, R27, 0x1, RZ ;  /* 0x000000011b7a7819 */ /* 0x000fe200000006ff */
[----:B------:R-:W-:Y:S01]  /*a880*/  FFMA.FTZ R11, R56, R61, -0.16845393180847167969 ;  /* 0xbe2c7f30380b7423 */ /* 0x000fe2000001003d */
[----:B------:R-:W-:Y:S01]  /*a890*/  SHF.L.U32 R123, R29, 0x1, RZ ;  /* 0x000000011d7b7819 */ /* 0x000fe200000006ff */
[----:B------:R-:W-:-:S02]  /*a8a0*/  FFMA.FTZ R9, R52, R9, 0.1716887056827545166 ;  /* 0x3e2fcf2a34097423 */ /* 0x000fc40000010009 */
[----:B------:R-:W-:Y:S01]  /*a8b0*/  FFMA.FTZ R6, R119, R6, 0.1716887056827545166 ;  /* 0x3e2fcf2a77067423 */ /* 0x000fe20000010006 */
[----:B------:R-:W-:Y:S01]  /*a8c0*/  IADD3 R122, P5, P6, R123, c[0x0][0x178], R122 ;  /* 0x00005e007b7a7a10 */ /* 0x000fe20007ebe07a */
[----:B------:R-:W-:Y:S01]  /*a8d0*/  FFMA.FTZ R11, R56, R11, 0.1716887056827545166 ;  /* 0x3e2fcf2a380b7423 */ /* 0x000fe2000001000b */
[----:B0-----:R-:W-:Y:S01]  /*a8e0*/  F2FP.PACK_AB R18, R66, R67 ;  /* 0x000000434212723e */ /* 0x001fe200000000ff */
[----:B------:R-:W-:Y:S01]  /*a8f0*/  FFMA.FTZ R9, R52, R9, -0.17900948226451873779 ;  /* 0xbe374e4334097423 */ /* 0x000fe20000010009 */
[----:B-1----:R-:W-:Y:S01]  /*a900*/  @P4 MOV R12, 0x7f800000 ;  /* 0x7f800000000c4802 */ /* 0x002fe20000000f00 */
[----:B------:R-:W-:Y:S01]  /*a910*/  FFMA.FTZ R13, R54, R61, -0.16845393180847167969 ;  /* 0xbe2c7f30360d7423 */ /* 0x000fe2000001003d */
[----:B------:R-:W-:Y:S01]  /*a920*/  F2FP.PACK_AB R14, R26, R125 ;  /* 0x0000007d1a0e723e */ /* 0x000fe200000000ff */
[----:B------:R-:W-:Y:S01]  /*a930*/  IMAD.HI R27, R27, 0x2, RZ ;  /* 0x000000021b1b7827 */ /* 0x000fe200078e02ff */
[----:B------:R-:W-:Y:S02]  /*a940*/  F2FP.PACK_AB R15, R24, R25 ;  /* 0x00000019180f723e */ /* 0x000fe400000000ff */
[----:B------:R-:W-:Y:S01]  /*a950*/  F2FP.PACK_AB R25, R43, R46 ;  /* 0x0000002e2b19723e */ /* 0x000fe200000000ff */
[----:B------:R-:W-:Y:S01]  /*a960*/  FFMA.FTZ R13, R54, R13, 0.1716887056827545166 ;  /* 0x3e2fcf2a360d7423 */ /* 0x000fe2000001000d */
[----:B------:R-:W-:Y:S01]  /*a970*/  F2FP.PACK_AB R26, R41, R42 ;  /* 0x0000002a291a723e */ /* 0x000fe200000000ff */
[----:B------:R-:W-:Y:S01]  /*a980*/  IMAD.HI R32, R29, 0x2, RZ ;  /* 0x000000021d207827 */ /* 0x000fe200078e02ff */
[----:B------:R-:W-:-:S02]  /*a990*/  F2FP.PACK_AB R19, R62, R63 ;  /* 0x0000003f3e13723e */ /* 0x000fc400000000ff */
[----:B------:R-:W-:Y:S01]  /*a9a0*/  F2FP.PACK_AB R66, R34, R35 ;  /* 0x000000232242723e */ /* 0x000fe200000000ff */
[----:B------:R-:W-:Y:S01]  /*a9b0*/  FFMA.FTZ R6, R119, R6, -0.17900948226451873779 ;  /* 0xbe374e4377067423 */ /* 0x000fe20000010006 */
[----:B------:R-:W-:Y:S01]  /*a9c0*/  IADD3.X R123, R32, c[0x0][0x17c], R27, P5, P6 ;  /* 0x00005f00207b7a10 */ /* 0x000fe20002fec41b */
[----:B------:R-:W-:Y:S01]  /*a9d0*/  FFMA.FTZ R11, R56, R11, -0.17900948226451873779 ;  /* 0xbe374e43380b7423 */ /* 0x000fe2000001000b */
[----:B------:R-:W-:Y:S01]  /*a9e0*/  ISETP.GE.U32.AND P5, PT, R47, 0x7f800000, PT ;  /* 0x7f8000002f00780c */ /* 0x000fe20003fa6070 */
[----:B------:R-:W-:Y:S01]  /*a9f0*/  FFMA.FTZ R13, R54, R13, -0.17900948226451873779 ;  /* 0xbe374e43360d7423 */ /* 0x000fe2000001000d */
[----:B------:R-:W-:Y:S01]  /*aa00*/  F2FP.PACK_AB R67, R30, R31 ;  /* 0x0000001f1e43723e */ /* 0x000fe200000000ff */
[----:B------:R-:W-:Y:S01]  /*aa10*/  FFMA.FTZ R9, R52, R9, 0.20512372255325317383 ;  /* 0x3e520bf434097423 */ /* 0x000fe20000010009 */
[----:B------:R-:W-:Y:S01]  /*aa20*/  F2FP.PACK_AB R16, R121, R80 ;  /* 0x000000507910723e */ /* 0x000fe200000000ff */
[----:B------:R-:W-:Y:S01]  /*aa30*/  FFMA.FTZ R6, R119, R6, 0.20512372255325317383 ;  /* 0x3e520bf477067423 */ /* 0x000fe20000010006 */
[----:B------:R-:W-:Y:S01]  /*aa40*/  F2FP.PACK_AB R17, R74, R75 ;  /* 0x0000004b4a11723e */ /* 0x000fe200000000ff */
[----:B------:R-:W-:-:S02]  /*aa50*/  FMUL R103, R137, R40 ;  /* 0x0000002889677220 */ /* 0x000fc40000400000 */
[----:B------:R-:W-:Y:S02]  /*aa60*/  FFMA.FTZ R11, R56, R11, 0.20512372255325317383 ;  /* 0x3e520bf4380b7423 */ /* 0x000fe4000001000b */
[----:B------:R-:W-:Y:S01]  /*aa70*/  FFMA.FTZ R13, R54, R13, 0.20512372255325317383 ;  /* 0x3e520bf4360d7423 */ /* 0x000fe2000001000d */
[----:B------:R-:W-:Y:S01]  /*aa80*/  F2FP.PACK_AB R60, R102, R103 ;  /* 0x00000067663c723e */ /* 0x000fe200000000ff */
[----:B------:R-:W-:Y:S01]  /*aa90*/  FFMA.FTZ R227, R28, 1.1920928955078125e-07, R227 ;  /* 0x340000001ce37823 */ /* 0x000fe200000100e3 */
[----:B------:R-:W-:Y:S01]  /*aaa0*/  @P5 MOV R10, 0x7f800000 ;  /* 0x7f800000000a5802 */ /* 0x000fe20000000f00 */
[----:B------:R-:W-:Y:S02]  /*aab0*/  FFMA.FTZ R50, R3, 1.1920928955078125e-07, R50 ;  /* 0x3400000003327823 */ /* 0x000fe40000010032 */
[----:B------:R-:W-:Y:S02]  /*aac0*/  FFMA.FTZ R226, R5, 1.1920928955078125e-07, R226 ;  /* 0x3400000005e27823 */ /* 0x000fe400000100e2 */
[----:B------:R-:W-:-:S02]  /*aad0*/  FMUL R27, R137, R135 ;  /* 0x00000087891b7220 */ /* 0x000fc40000400000 */
[C---:B------:R-:W-:Y:S02]  /*aae0*/  FMUL R40, R137.reuse, R134 ;  /* 0x0000008689287220 */ /* 0x040fe40000400000 */
[C---:B------:R-:W-:Y:S02]  /*aaf0*/  FMUL R82, R137.reuse, R147 ;  /* 0x0000009389527220 */ /* 0x040fe40000400000 */
[----:B------:R-:W-:Y:S01]  /*ab00*/  FMUL R5, R137, R146 ;  /* 0x0000009289057220 */ /* 0x000fe20000400000 */
[----:B------:R-:W-:Y:S01]  /*ab10*/  F2FP.PACK_AB R27, R27, R40 ;  /* 0x000000281b1b723e */ /* 0x000fe200000000ff */
[C---:B------:R-:W-:Y:S02]  /*ab20*/  FMUL R3, R137.reuse, R199 ;  /* 0x000000c789037220 */ /* 0x040fe40000400000 */
[C---:B------:R-:W-:Y:S02]  /*ab30*/  FMUL R78, R137.reuse, R198 ;  /* 0x000000c6894e7220 */ /* 0x040fe40000400000 */
[----:B------:R-:W-:-:S02]  /*ab40*/  FMUL R90, R137, R183 ;  /* 0x000000b7895a7220 */ /* 0x000fc40000400000 */
[----:B------:R-:W-:Y:S01]  /*ab50*/  FMUL R85, R137, R182 ;  /* 0x000000b689557220 */ /* 0x000fe20000400000 */
[----:B------:R-:W-:Y:S01]  /*ab60*/  F2FP.PACK_AB R78, R3, R78 ;  /* 0x0000004e034e723e */ /* 0x000fe200000000ff */
[C---:B------:R-:W-:Y:S02]  /*ab70*/  FMUL R91, R137.reuse, R179 ;  /* 0x000000b3895b7220 */ /* 0x040fe40000400000 */
[C---:B------:R-:W-:Y:S02]  /*ab80*/  FMUL R86, R137.reuse, R178 ;  /* 0x000000b289567220 */ /* 0x040fe40000400000 */
[C---:B------:R-:W-:Y:S02]  /*ab90*/  FMUL R28, R137.reuse, R175 ;  /* 0x000000af891c7220 */ /* 0x040fe40000400000 */
[C---:B------:R-:W-:Y:S02]  /*aba0*/  FMUL R29, R137.reuse, R174 ;  /* 0x000000ae891d7220 */ /* 0x040fe40000400000 */
[----:B------:R-:W-:-:S02]  /*abb0*/  FMUL R32, R137, R171 ;  /* 0x000000ab89207220 */ /* 0x000fc40000400000 */
[C---:B------:R-:W-:Y:S01]  /*abc0*/  FMUL R33, R137.reuse, R170 ;  /* 0x000000aa89217220 */ /* 0x040fe20000400000 */
[----:B------:R-:W-:Y:S01]  /*abd0*/  F2FP.PACK_AB R63, R28, R29 ;  /* 0x0000001d1c3f723e */ /* 0x000fe200000000ff */
[C---:B------:R-:W-:Y:S02]  /*abe0*/  FMUL R36, R137.reuse, R143 ;  /* 0x0000008f89247220 */ /* 0x040fe40000400000 */
[C---:B------:R-:W-:Y:S01]  /*abf0*/  FMUL R48, R137.reuse, R48 ;  /* 0x0000003089307220 */ /* 0x040fe20000400000 */
[----:B------:R-:W-:Y:S01]  /*ac00*/  F2FP.PACK_AB R62, R32, R33 ;  /* 0x00000021203e723e */ /* 0x000fe200000000ff */
[C---:B------:R-:W-:Y:S01]  /*ac10*/  FMUL R51, R137.reuse, R51 ;  /* 0x0000003389337220 */ /* 0x040fe20000400000 */
[----:B------:R-:W-:Y:S01]  /*ac20*/  F2FP.PACK_AB R61, R36, R37 ;  /* 0x00000025243d723e */ /* 0x000fe200000000ff */
[C---:B------:R-:W-:Y:S02]  /*ac30*/  FMUL R134, R137.reuse, R203 ;  /* 0x000000cb89867220 */ /* 0x040fe40000400000 */
[C---:B------:R-:W-:Y:S01]  /*ac40*/  FMUL R135, R137.reuse, R202 ;  /* 0x000000ca89877220 */ /* 0x040fe20000400000 */
[----:B------:R-:W-:Y:S01]  /*ac50*/  F2FP.PACK_AB R24, R48, R51 ;  /* 0x000000333018723e */ /* 0x000fe200000000ff */
[----:B------:R-:W-:-:S02]  /*ac60*/  FMUL R136, R137, R187 ;  /* 0x000000bb89887220 */ /* 0x000fc40000400000 */
[----:B------:R-:W-:Y:S01]  /*ac70*/  FFMA.FTZ R9, R52, R9, -0.24046532809734344482 ;  /* 0xbe763c8b34097423 */ /* 0x000fe20000010009 */
[----:B------:R-:W-:Y:S01]  /*ac80*/  F2FP.PACK_AB R21, R134, R135 ;  /* 0x000000878615723e */ /* 0x000fe200000000ff */
[----:B------:R-:W-:Y:S02]  /*ac90*/  FMUL R137, R137, R186 ;  /* 0x000000ba89897220 */ /* 0x000fe40000400000 */
[----:B------:R-:W-:Y:S02]  /*aca0*/  FFMA.FTZ R6, R119, R6, -0.24046532809734344482 ;  /* 0xbe763c8b77067423 */ /* 0x000fe40000010006 */
[----:B------:R-:W-:Y:S01]  /*acb0*/  FFMA.FTZ R11, R56, R11, -0.24046532809734344482 ;  /* 0xbe763c8b380b7423 */ /* 0x000fe2000001000b */
[----:B------:R-:W-:Y:S01]  /*acc0*/  F2FP.PACK_AB R20, R136, R137 ;  /* 0x000000898814723e */ /* 0x000fe200000000ff */
[----:B------:R-:W-:Y:S02]  /*acd0*/  FFMA.FTZ R13, R54, R13, -0.24046532809734344482 ;  /* 0xbe763c8b360d7423 */ /* 0x000fe4000001000d */
[----:B------:R-:W-:-:S02]  /*ace0*/  FFMA.FTZ R9, R52, R9, 0.28857114911079406738 ;  /* 0x3e93bf9934097423 */ /* 0x000fc40000010009 */
[C---:B------:R-:W-:Y:S01]  /*acf0*/  FFMA.FTZ R6, R119.reuse, R6, 0.28857114911079406738 ;  /* 0x3e93bf9977067423 */ /* 0x040fe20000010006 */
[----:B------:R0:W-:Y:S01]  /*ad00*/  STS.128 [R83+0x480], R20 ;  /* 0x0004801453007388 */ /* 0x0001e20000000c00 */
[----:B------:R-:W-:Y:S02]  /*ad10*/  FFMA.FTZ R11, R56, R11, 0.28857114911079406738 ;  /* 0x3e93bf99380b7423 */ /* 0x000fe4000001000b */
[----:B------:R-:W-:Y:S01]  /*ad20*/  FFMA.FTZ R13, R54, R13, 0.28857114911079406738 ;  /* 0x3e93bf99360d7423 */ /* 0x000fe2000001000d */
[----:B------:R-:W-:Y:S01]  /*ad30*/  BAR.SYNC.DEFER_BLOCKING 0x0 ;  /* 0x0000000000007b1d */ /* 0x000fe20000010000 */
[----:B------:R-:W-:Y:S02]  /*ad40*/  FFMA.FTZ R9, R52, R9, -0.36067417263984680176 ;  /* 0xbeb8aa4934097423 */ /* 0x000fe40000010009 */
[----:B------:R-:W-:Y:S02]  /*ad50*/  FFMA.FTZ R6, R119, R6, -0.36067417263984680176 ;  /* 0xbeb8aa4977067423 */ /* 0x000fe40000010006 */
[----:B------:R-:W-:-:S02]  /*ad60*/  FFMA.FTZ R11, R56, R11, -0.36067417263984680176 ;  /* 0xbeb8aa49380b7423 */ /* 0x000fc4000001000b */
[----:B------:R-:W-:Y:S02]  /*ad70*/  FFMA.FTZ R13, R54, R13, -0.36067417263984680176 ;  /* 0xbeb8aa49360d7423 */ /* 0x000fe4000001000d */
[----:B------:R-:W-:Y:S02]  /*ad80*/  FFMA.FTZ R9, R52, R9, 0.48089820146560668945 ;  /* 0x3ef6384a34097423 */ /* 0x000fe40000010009 */
[----:B------:R-:W-:Y:S01]  /*ad90*/  FFMA.FTZ R6, R119, R6, 0.48089820146560668945 ;  /* 0x3ef6384a77067423 */ /* 0x000fe20000010006 */
[----:B0-----:R-:W-:Y:S01]  /*ada0*/  F2FP.PACK_AB R22, R55, R118 ;  /* 0x000000763716723e */ /* 0x001fe200000000ff */
[----:B------:R-:W-:Y:S01]  /*adb0*/  FFMA.FTZ R11, R56, R11, 0.48089820146560668945 ;  /* 0x3ef6384a380b7423 */ /* 0x000fe2000001000b */
[----:B------:R-:W-:Y:S01]  /*adc0*/  F2FP.PACK_AB R23, R53, R114 ;  /* 0x000000723517723e */ /* 0x000fe200000000ff */
[----:B------:R-:W-:Y:S01]  /*add0*/  FFMA.FTZ R13, R54, R13, 0.48089820146560668945 ;  /* 0x3ef6384a360d7423 */ /* 0x000fe2000001000d */
[----:B------:R-:W-:Y:S01]  /*ade0*/  F2FP.PACK_AB R20, R117, R124 ;  /* 0x0000007c7514723e */ /* 0x000fe200000000ff */
[----:B------:R-:W-:Y:S01]  /*adf0*/  FFMA.FTZ R9, R52, R9, -0.72134751081466674805 ;  /* 0xbf38aa3b34097423 */ /* 0x000fe20000010009 */
[----:B------:R-:W-:Y:S01]  /*ae00*/  F2FP.PACK_AB R21, R115, R120 ;  /* 0x000000787315723e */ /* 0x000fe200000000ff */
[----:B------:R-:W-:-:S02]  /*ae10*/  FFMA.FTZ R6, R119, R6, -0.72134751081466674805 ;  /* 0xbf38aa3b77067423 */ /* 0x000fc40000010006 */
[----:B------:R-:W-:Y:S02]  /*ae20*/  FFMA.FTZ R11, R56, R11, -0.72134751081466674805 ;  /* 0xbf38aa3b380b7423 */ /* 0x000fe4000001000b */
[----:B------:R-:W-:Y:S01]  /*ae30*/  FFMA.FTZ R13, R54, R13, -0.72134751081466674805 ;  /* 0xbf38aa3b360d7423 */ /* 0x000fe2000001000d */
[----:B------:R-:W0:Y:S01]  /*ae40*/  LDS.128 R40, [R231] ;  /* 0x00000000e7287984 */ /* 0x000e220000000c00 */
[----:B------:R-:W-:Y:S02]  /*ae50*/  FMUL R9, R52, R9 ;  /* 0x0000000934097220 */ /* 0x000fe40000400000 */
[----:B------:R-:W-:Y:S02]  /*ae60*/  FMUL R6, R119, R6 ;  /* 0x0000000677067220 */ /* 0x000fe40000400000 */
[----:B------:R-:W-:Y:S02]  /*ae70*/  FMUL R11, R56, R11 ;  /* 0x0000000b380b7220 */ /* 0x000fe40000400000 */
[----:B------:R-:W-:-:S02]  /*ae80*/  FMUL R13, R54, R13 ;  /* 0x0000000d360d7220 */ /* 0x000fc40000400000 */
[----:B------:R-:W-:Y:S02]  /*ae90*/  FMUL R9, R52, R9 ;  /* 0x0000000934097220 */ /* 0x000fe40000400000 */
[C---:B------:R-:W-:Y:S02]  /*aea0*/  FMUL R6, R119.reuse, R6 ;  /* 0x0000000677067220 */ /* 0x040fe40000400000 */
[----:B------:R-:W-:Y:S02]  /*aeb0*/  FMUL R11, R56, R11 ;  /* 0x0000000b380b7220 */ /* 0x000fe40000400000 */
[----:B------:R-:W-:Y:S02]  /*aec0*/  FMUL R13, R54, R13 ;  /* 0x0000000d360d7220 */ /* 0x000fe40000400000 */
[----:B------:R-:W-:Y:S01]  /*aed0*/  FFMA.FTZ R52, R52, 1.4426950216293334961, R9 ;  /* 0x3fb8aa3b34347823 */ /* 0x000fe20000010009 */
[----:B------:R-:W-:Y:S01]  /*aee0*/  @P0 MOV R9, 0x7f800000 ;  /* 0x7f80000000090802 */ /* 0x000fe20000000f00 */
[----:B------:R-:W-:Y:S01]  /*aef0*/  FFMA.FTZ R6, R119, 1.4426950216293334961, R6 ;  /* 0x3fb8aa3b77067823 */ /* 0x000fe20000010006 */
[----:B------:R-:W-:Y:S01]  /*af00*/  MOV R119, c[0x0][0x1c8] ;  /* 0x0000720000777a02 */ /* 0x000fe20000000f00 */
[----:B------:R-:W-:Y:S01]  /*af10*/  FFMA.FTZ R11, R56, 1.4426950216293334961, R11 ;  /* 0x3fb8aa3b380b7823 */ /* 0x000fe2000001000b */
[----:B------:R-:W-:Y:S01]  /*af20*/  F2FP.PACK_AB R56, R113, R116 ;  /* 0x000000747138723e */ /* 0x000fe200000000ff */
[----:B------:R-:W-:Y:S01]  /*af30*/  FFMA.FTZ R13, R54, 1.4426950216293334961, R13 ;  /* 0x3fb8aa3b360d7823 */ /* 0x000fe2000001000d */
[----:B------:R-:W-:Y:S01]  /*af40*/  SHF.L.U32 R3, R119, 0x1, RZ ;  /* 0x0000000177037819 */ /* 0x000fe200000006ff */
[----:B------:R-:W-:Y:S01]  /*af50*/  FADD R227, R227, R6 ;  /* 0x00000006e3e37221 */ /* 0x000fe20000000000 */
[----:B------:R-:W-:Y:S01]  /*af60*/  LEA R187, R119, -R119, 0x6 ;  /* 0x8000007777bb7211 */ /* 0x000fe200078e30ff */
[----:B------:R-:W-:Y:S01]  /*af70*/  FADD R215, R215, R52 ;  /* 0x00000034d7d77221 */ /* 0x000fe20000000000 */
[----:B------:R-:W-:Y:S01]  /*af80*/  SHF.L.U32 R189, R119, 0x6, RZ ;  /* 0x0000000677bd7819 */ /* 0x000fe200000006ff */
[----:B------:R-:W-:Y:S01]  /*af90*/  FADD R6, R50, R11 ;  /* 0x0000000b32067221 */ /* 0x000fe20000000000 */
[----:B------:R-:W-:Y:S01]  /*afa0*/  LDS.128 R52, [R228] ;  /* 0x00000000e4347984 */ /* 0x000fe20000000c00 */
[----:B------:R-:W-:Y:S01]  /*afb0*/  FADD R226, R226, R13 ;  /* 0x0000000de2e27221 */ /* 0x000fe20000000000 */
[----:B------:R-:W-:Y:S01]  /*afc0*/  F2FP.PACK_AB R13, R126, R127 ;  /* 0x0000007f7e0d723e */ /* 0x000fe200000000ff */
[----:B------:R-:W-:Y:S01]  /*afd0*/  @P0 FFMA.FTZ R227, R44, R9, +INF ;  /* 0x7f8000002ce30423 */ /* 0x000fe20000010009 */
[----:B------:R-:W-:Y:S01]  /*afe0*/  FSETP.NEU.AND P0, PT, R49, RZ, PT ;  /* 0x000000ff3100720b */ /* 0x000fe20003f0d000 */
[----:B------:R-:W-:Y:S01]  /*aff0*/  @P1 FFMA.FTZ R215, R45, R8, +INF ;  /* 0x7f8000002dd71423 */ /* 0x000fe20000010008 */
[C---:B------:R-:W-:Y:S01]  /*b000*/  FSETP.NEU.AND P1, PT, R47.reuse, RZ, PT ;  /* 0x000000ff2f00720b */ /* 0x040fe20003f2d000 */
[----:B------:R-:W-:Y:S01]  /*b010*/  @P5 FFMA.FTZ R6, R47, R10, +INF ;  /* 0x7f8000002f065423 */ /* 0x000fe2000001000a */
[----:B------:R-:W-:Y:S01]  /*b020*/  F2FP.PACK_AB R8, R65, R64 ;  /* 0x000000404108723e */ /* 0x000fe200000000ff */
[----:B------:R-:W-:Y:S01]  /*b030*/  @P4 FFMA.FTZ R226, R49, R12, +INF ;  /* 0x7f80000031e24423 */ /* 0x000fe2000001000c */
[----:B------:R-:W1:Y:S01]  /*b040*/  LDS.128 R44, [R230] ;  /* 0x00000000e62c7984 */ /* 0x000e620000000c00 */
[----:B------:R-:W-:Y:S01]  /*b050*/  F2FP.PACK_AB R12, R128, R131 ;  /* 0x00000083800c723e */ /* 0x000fe200000000ff */
[----:B------:R-:W-:Y:S01]  /*b060*/  IMAD R75, R119, 0x1a, RZ ;  /* 0x0000001a774b7824 */ /* 0x000fe200078e02ff */
[----:B------:R-:W-:Y:S01]  /*b070*/  F2FP.PACK_AB R9, R69, R68 ;  /* 0x000000444509723e */ /* 0x000fe200000000ff */
[----:B------:R-:W2:Y:S01]  /*b080*/  LDS.128 R48, [R229] ;  /* 0x00000000e5307984 */ /* 0x000ea20000000c00 */
[----:B------:R-:W-:Y:S01]  /*b090*/  F2FP.PACK_AB R10, R73, R72 ;  /* 0x00000048490a723e */ /* 0x000fe200000000ff */
[----:B------:R-:W-:Y:S01]  /*b0a0*/  IMAD R73, R119, 0x14, RZ ;  /* 0x0000001477497824 */ /* 0x000fe200078e02ff */
[----:B------:R-:W-:Y:S01]  /*b0b0*/  F2FP.PACK_AB R11, R77, R76 ;  /* 0x0000004c4d0b723e */ /* 0x000fe200000000ff */
[----:B------:R-:W-:Y:S01]  /*b0c0*/  BAR.SYNC.DEFER_BLOCKING 0x0 ;  /* 0x0000000000007b1d */ /* 0x000fe20000010000 */
[----:B------:R-:W-:Y:S01]  /*b0d0*/  F2FP.PACK_AB R65, R38, R39 ;  /* 0x000000272641723e */ /* 0x000fe200000000ff */
[C---:B------:R-:W-:Y:S01]  /*b0e0*/  IMAD R133, R119.reuse, 0x24, RZ ;  /* 0x0000002477857824 */ /* 0x040fe200078e02ff */
[----:B------:R-:W-:Y:S01]  /*b0f0*/  F2FP.PACK_AB R64, R106, R107 ;  /* 0x0000006b6a40723e */ /* 0x000fe200000000ff */
[C---:B------:R-:W-:Y:S01]  /*b100*/  IMAD R137, R119.reuse, 0x26, RZ ;  /* 0x0000002677897824 */ /* 0x040fe200078e02ff */
[----:B------:R-:W-:Y:S01]  /*b110*/  F2FP.PACK_AB R77, R90, R85 ;  /* 0x000000555a4d723e */ /* 0x000fe200000000ff */
[C---:B------:R-:W-:Y:S01]  /*b120*/  IMAD R141, R119.reuse, 0x28, RZ ;  /* 0x00000028778d7824 */ /* 0x040fe200078e02ff */
[----:B------:R-:W-:Y:S01]  /*b130*/  F2FP.PACK_AB R68, R70, R71 ;  /* 0x000000474644723e */ /* 0x000fe200000000ff */
[----:B------:R-:W-:Y:S01]  /*b140*/  IMAD R145, R119, 0x2a, RZ ;  /* 0x0000002a77917824 */ /* 0x000fe200078e02ff */
[----:B------:R-:W-:Y:S01]  /*b150*/  F2FP.PACK_AB R76, R91, R86 ;  /* 0x000000565b4c723e */ /* 0x000fe200000000ff */
[C---:B------:R-:W-:Y:S01]  /*b160*/  IMAD R149, R119.reuse, 0x2c, RZ ;  /* 0x0000002c77957824 */ /* 0x040fe200078e02ff */
[----:B------:R-:W-:Y:S01]  /*b170*/  F2FP.PACK_AB R90, R2, R79 ;  /* 0x0000004f025a723e */ /* 0x000fe200000000ff */
[----:B------:R-:W-:Y:S01]  /*b180*/  IMAD R153, R119, 0x2e, RZ ;  /* 0x0000002e77997824 */ /* 0x000fe200078e02ff */
[----:B------:R-:W-:Y:S01]  /*b190*/  F2FP.PACK_AB R69, R101, R100 ;  /* 0x000000646545723e */ /* 0x000fe200000000ff */
[----:B------:R-:W-:Y:S01]  /*b1a0*/  IMAD R157, R119, 0x30, RZ ;  /* 0x00000030779d7824 */ /* 0x000fe200078e02ff */
[----:B------:R-:W-:Y:S01]  /*b1b0*/  F2FP.PACK_AB R70, R105, R104 ;  /* 0x000000686946723e */ /* 0x000fe200000000ff */
[----:B------:R-:W-:Y:S01]  /*b1c0*/  IMAD R161, R119, 0x32, RZ ;  /* 0x0000003277a17824 */ /* 0x000fe200078e02ff */
[----:B------:R-:W-:Y:S01]  /*b1d0*/  F2FP.PACK_AB R71, R109, R108 ;  /* 0x0000006c6d47723e */ /* 0x000fe200000000ff */
[----:B------:R-:W-:Y:S01]  /*b1e0*/  IMAD R165, R119, 0x34, RZ ;  /* 0x0000003477a57824 */ /* 0x000fe200078e02ff */
[----:B------:R-:W-:Y:S01]  /*b1f0*/  F2FP.PACK_AB R91, R81, R4 ;  /* 0x00000004515b723e */ /* 0x000fe200000000ff */
[C---:B------:R-:W-:Y:S01]  /*b200*/  IMAD R169, R119.reuse, 0x36, RZ ;  /* 0x0000003677a97824 */ /* 0x040fe200078e02ff */
[----:B------:R-:W-:Y:S01]  /*b210*/  F2FP.PACK_AB R79, R82, R5 ;  /* 0x00000005524f723e */ /* 0x000fe200000000ff */
[C---:B------:R-:W-:Y:S01]  /*b220*/  IMAD R173, R119.reuse, 0x38, RZ ;  /* 0x0000003877ad7824 */ /* 0x040fe200078e02ff */
[-C--:B------:R-:W-:Y:S01]  /*b230*/  LEA R4, P5, R119, R122.reuse, 0x2 ;  /* 0x0000007a77047211 */ /* 0x080fe200078a10ff */
[----:B------:R-:W-:Y:S01]  /*b240*/  STS.128 [R83], R8 ;  /* 0x0000000853007388 */ /* 0x000fe20000000c00 */
[----:B------:R-:W-:Y:S01]  /*b250*/  IADD3 R2, P4, R3, R122, RZ ;  /* 0x0000007a03027210 */ /* 0x000fe20007f9e0ff */
[----:B------:R-:W-:Y:S01]  /*b260*/  IMAD R177, R119, 0x3a, RZ ;  /* 0x0000003a77b17824 */ /* 0x000fe200078e02ff */
[-C--:B------:R-:W-:Y:S01]  /*b270*/  LEA.HI.X.SX32 R5, R3, R123.reuse, 0x1, P5 ;  /* 0x0000007b03057211 */ /* 0x080fe200028f0eff */
[----:B------:R-:W-:Y:S01]  /*b280*/  STS.128 [R83+0x80], R12 ;  /* 0x0000800c53007388 */ /* 0x000fe20000000c00 */
[C---:B------:R-:W-:Y:S01]  /*b290*/  LEA.HI.X.SX32 R3, R119.reuse, R123, 0x1, P4 ;  /* 0x0000007b77037211 */ /* 0x040fe200020f0eff */
[----:B------:R-:W-:Y:S01]  /*b2a0*/  IMAD R181, R119, 0x3c, RZ ;  /* 0x0000003c77b57824 */ /* 0x000fe200078e02ff */
[----:B------:R-:W-:Y:S01]  /*b2b0*/  FSEL R215, R215, -INF , P2 ;  /* 0xff800000d7d77808 */ /* 0x000fe20001000000 */
[----:B------:R-:W-:Y:S01]  /*b2c0*/  STS.128 [R83+0x400], R20 ;  /* 0x0004001453007388 */ /* 0x000fe20000000c00 */
[C---:B------:R-:W-:Y:S01]  /*b2d0*/  IMAD R185, R119.reuse, 0x3e, RZ ;  /* 0x0000003e77b97824 */ /* 0x040fe200078e02ff */
[----:B------:R-:W-:Y:S01]  /*b2e0*/  FSEL R6, R6, -INF , P1 ;  /* 0xff80000006067808 */ /* 0x000fe20000800000 */
[C---:B------:R-:W-:Y:S01]  /*b2f0*/  IMAD R193, R119.reuse, 0x42, RZ ;  /* 0x0000004277c17824 */ /* 0x040fe200078e02ff */
[----:B------:R-:W-:Y:S01]  /*b300*/  STS.128 [R83+0x480], R24 ;  /* 0x0004801853007388 */ /* 0x000fe20000000c00 */
[----:B------:R-:W-:-:S02]  /*b310*/  IMAD R197, R119, 0x44, RZ ;  /* 0x0000004477c57824 */ /* 0x000fc400078e02ff */
[C---:B------:R-:W-:Y:S01]  /*b320*/  IMAD R205, R119.reuse, 0x48, RZ ;  /* 0x0000004877cd7824 */ /* 0x040fe200078e02ff */
[----:B------:R-:W-:Y:S01]  /*b330*/  BAR.SYNC.DEFER_BLOCKING 0x0 ;  /* 0x0000000000007b1d */ /* 0x000fe20000010000 */
[C---:B------:R-:W-:Y:S02]  /*b340*/  IMAD R201, R119.reuse, 0x46, RZ ;  /* 0x0000004677c97824 */ /* 0x040fe400078e02ff */
[C---:B------:R-:W-:Y:S02]  /*b350*/  IMAD R209, R119.reuse, 0x4a, RZ ;  /* 0x0000004a77d17824 */ /* 0x040fe400078e02ff */
[C---:B------:R-:W-:Y:S02]  /*b360*/  IMAD R221, R119.reuse, 0x4e, RZ ;  /* 0x0000004e77dd7824 */ /* 0x040fe400078e02ff */
[C---:B------:R-:W-:Y:S02]  /*b370*/  IMAD R131, R119.reuse, 0x23, RZ ;  /* 0x0000002377837824 */ /* 0x040fe400078e02ff */
[----:B------:R-:W-:-:S02]  /*b380*/  IMAD R135, R119, 0x25, RZ ;  /* 0x0000002577877824 */ /* 0x000fc400078e02ff */
[C---:B------:R-:W-:Y:S02]  /*b390*/  IMAD R217, R119.reuse, 0x4c, RZ ;  /* 0x0000004c77d97824 */ /* 0x040fe400078e02ff */
[C---:B------:R-:W-:Y:S02]  /*b3a0*/  IMAD R225, R119.reuse, 0x50, RZ ;  /* 0x0000005077e17824 */ /* 0x040fe400078e02ff */
[C---:B------:R-:W-:Y:S02]  /*b3b0*/  IMAD R139, R119.reuse, 0x27, RZ ;  /* 0x00000027778b7824 */ /* 0x040fe400078e02ff */
[C---:B------:R-:W-:Y:S02]  /*b3c0*/  IMAD R129, R119.reuse, 0x52, RZ ;  /* 0x0000005277817824 */ /* 0x040fe400078e02ff */
[C---:B------:R-:W-:Y:S02]  /*b3d0*/  IMAD R143, R119.reuse, 0x29, RZ ;  /* 0x00000029778f7824 */ /* 0x040fe400078e02ff */
[----:B------:R-:W-:-:S02]  /*b3e0*/  IMAD R147, R119, 0x2b, RZ ;  /* 0x0000002b77937824 */ /* 0x000fc400078e02ff */
[C---:B------:R-:W-:Y:S01]  /*b3f0*/  IMAD R151, R119.reuse, 0x2d, RZ ;  /* 0x0000002d77977824 */ /* 0x040fe200078e02ff */
[----:B------:R-:W3:Y:S01]  /*b400*/  LDS.128 R24, [R231] ;  /* 0x00000000e7187984 */ /* 0x000ee20000000c00 */
[C---:B------:R-:W-:Y:S02]  /*b410*/  IMAD R155, R119.reuse, 0x2f, RZ ;  /* 0x0000002f779b7824 */ /* 0x040fe400078e02ff */
[C---:B------:R-:W-:Y:S01]  /*b420*/  IMAD R159, R119.reuse, 0x31, RZ ;  /* 0x00000031779f7824 */ /* 0x040fe200078e02ff */
[----:B------:R-:W4:Y:S01]  /*b430*/  LDS.128 R36, [R230] ;  /* 0x00000000e6247984 */ /* 0x000f220000000c00 */
[C---:B------:R-:W-:Y:S02]  /*b440*/  IMAD R163, R119.reuse, 0x33, RZ ;  /* 0x0000003377a37824 */ /* 0x040fe400078e02ff */
[C---:B------:R-:W-:Y:S01]  /*b450*/  IMAD R85, R119.reuse, 0x6c, RZ ;  /* 0x0000006c77557824 */ /* 0x040fe200078e02ff */
[----:B------:R-:W5:Y:S01]  /*b460*/  LDS.128 R32, [R229] ;  /* 0x00000000e5207984 */ /* 0x000f620000000c00 */
[----:B------:R-:W-:-:S02]  /*b470*/  IMAD R81, R119, 0x6a, RZ ;  /* 0x0000006a77517824 */ /* 0x000fc400078e02ff */
[C---:B------:R-:W-:Y:S01]  /*b480*/  IMAD R167, R119.reuse, 0x35, RZ ;  /* 0x0000003577a77824 */ /* 0x040fe200078e02ff */
[----:B------:R-:W0:Y:S01]  /*b490*/  LDS.128 R28, [R228] ;  /* 0x00000000e41c7984 */ /* 0x000e220000000c00 */
[C---:B------:R-:W-:Y:S02]  /*b4a0*/  IMAD R171, R119.reuse, 0x37, RZ ;  /* 0x0000003777ab7824 */ /* 0x040fe400078e02ff */
[C---:B------:R-:W-:Y:S01]  /*b4b0*/  IMAD R101, R119.reuse, 0x74, RZ ;  /* 0x0000007477657824 */ /* 0x040fe200078e02ff */
[----:B------:R-:W-:Y:S01]  /*b4c0*/  BAR.SYNC.DEFER_BLOCKING 0x0 ;  /* 0x0000000000007b1d */ /* 0x000fe20000010000 */
        /* <DEDUP_REMOVED lines=9> */
[C---:B------:R-:W-:Y:S02]  /*b560*/  IMAD R190, R119.reuse, 0x82, RZ ;  /* 0x0000008277be7824 */ /* 0x040fe400078e02ff */
[C---:B------:R-:W-:Y:S02]  /*b570*/  IMAD R194, R119.reuse, 0x86, RZ ;  /* 0x0000008677c27824 */ /* 0x040fe400078e02ff */
[C---:B------:R-:W-:Y:S01]  /*b580*/  IMAD R198, R119.reuse, 0x8a, RZ ;  /* 0x0000008a77c67824 */ /* 0x040fe200078e02ff */
[----:B------:R-:W-:Y:S01]  /*b590*/  STS.128 [R83], R16 ;  /* 0x0000001053007388 */ /* 0x000fe20000000c00 */
[C---:B------:R-:W-:Y:S02]  /*b5a0*/  IMAD R191, R119.reuse, 0x41, RZ ;  /* 0x0000004177bf7824 */ /* 0x040fe400078e02ff */
[C---:B------:R-:W-:Y:S01]  /*b5b0*/  IMAD R195, R119.reuse, 0x43, RZ ;  /* 0x0000004377c37824 */ /* 0x040fe200078e02ff */
[----:B------:R0:W-:Y:S01]  /*b5c0*/  STS.128 [R83+0x80], R56 ;  /* 0x0000803853007388 */ /* 0x0001e20000000c00 */
[----:B------:R-:W-:-:S02]  /*b5d0*/  IMAD R196, R119, 0x88, RZ ;  /* 0x0000008877c47824 */ /* 0x000fc400078e02ff */
[C---:B------:R-:W-:Y:S01]  /*b5e0*/  IMAD R200, R119.reuse, 0x8c, RZ ;  /* 0x0000008c77c87824 */ /* 0x040fe200078e02ff */
[----:B------:R1:W-:Y:S01]  /*b5f0*/  STS.128 [R83+0x400], R64 ;  /* 0x0004004053007388 */ /* 0x0003e20000000c00 */
[C---:B------:R-:W-:Y:S02]  /*b600*/  IMAD R199, R119.reuse, 0x45, RZ ;  /* 0x0000004577c77824 */ /* 0x040fe400078e02ff */
[C---:B------:R-:W-:Y:S01]  /*b610*/  IMAD R204, R119.reuse, 0x90, RZ ;  /* 0x0000009077cc7824 */ /* 0x040fe200078e02ff */
[----:B------:R2:W-:Y:S01]  /*b620*/  STS.128 [R83+0x480], R60 ;  /* 0x0004803c53007388 */ /* 0x0005e20000000c00 */
[C---:B------:R-:W-:Y:S02]  /*b630*/  IMAD R202, R119.reuse, 0x8e, RZ ;  /* 0x0000008e77ca7824 */ /* 0x040fe400078e02ff */
[C---:B------:R-:W-:Y:S01]  /*b640*/  IMAD R206, R119.reuse, 0x92, RZ ;  /* 0x0000009277ce7824 */ /* 0x040fe200078e02ff */
[----:B------:R-:W-:Y:S01]  /*b650*/  BAR.SYNC.DEFER_BLOCKING 0x0 ;  /* 0x0000000000007b1d */ /* 0x000fe20000010000 */
[----:B------:R-:W-:-:S02]  /*b660*/  IMAD R210, R119, 0x96, RZ ;  /* 0x0000009677d27824 */ /* 0x000fc400078e02ff */
[C---:B------:R-:W-:Y:S01]  /*b670*/  IMAD R203, R119.reuse, 0x47, RZ ;  /* 0x0000004777cb7824 */ /* 0x040fe200078e02ff */
[----:B0-----:R-:W-:Y:S01]  /*b680*/  F2FP.PACK_AB R56, R98, R99 ;  /* 0x000000636238723e */ /* 0x001fe200000000ff */
[C---:B------:R-:W-:Y:S01]  /*b690*/  IMAD R207, R119.reuse, 0x49, RZ ;  /* 0x0000004977cf7824 */ /* 0x040fe200078e02ff */
[----:B------:R-:W-:Y:S01]  /*b6a0*/  F2FP.PACK_AB R57, R96, R97 ;  /* 0x000000616039723e */ /* 0x000fe200000000ff */
[C---:B------:R-:W-:Y:S01]  /*b6b0*/  IMAD R97, R119.reuse, 0x72, RZ ;  /* 0x0000007277617824 */ /* 0x040fe200078e02ff */
[----:B------:R-:W-:Y:S01]  /*b6c0*/  F2FP.PACK_AB R58, R94, R95 ;  /* 0x0000005f5e3a723e */ /* 0x000fe200000000ff */
[C---:B-1----:R-:W-:Y:S01]  /*b6d0*/  IMAD R67, R119.reuse, 0xc, RZ ;  /* 0x0000000c77437824 */ /* 0x042fe200078e02ff */
[----:B------:R-:W-:Y:S01]  /*b6e0*/  F2FP.PACK_AB R59, R92, R93 ;  /* 0x0000005d5c3b723e */ /* 0x000fe200000000ff */
[C---:B------:R-:W-:Y:S01]  /*b6f0*/  IMAD R65, R119.reuse, 0xa, RZ ;  /* 0x0000000a77417824 */ /* 0x040fe200078e02ff */
[----:B--2---:R-:W-:Y:S01]  /*b700*/  PRMT R60, R40, 0x7632, R60 ;  /* 0x00007632283c7816 */ /* 0x004fe2000000003c */
[C---:B------:R-:W-:Y:S01]  /*b710*/  IMAD R61, R119.reuse, 0x6, RZ ;  /* 0x00000006773d7824 */ /* 0x040fe200078e02ff */
[C---:B------:R-:W-:Y:S01]  /*b720*/  SHF.L.U32 R63, R119.reuse, 0x3, RZ ;  /* 0x00000003773f7819 */ /* 0x040fe200000006ff */
[----:B------:R-:W-:-:S02]  /*b730*/  IMAD R93, R119, 0x70, RZ ;  /* 0x00000070775d7824 */ /* 0x000fc400078e02ff */
[C---:B------:R-:W-:Y:S02]  /*b740*/  IMAD R208, R119.reuse, 0x94, RZ ;  /* 0x0000009477d07824 */ /* 0x040fe400078e02ff */
[C---:B------:R-:W-:Y:S02]  /*b750*/  IMAD R216, R119.reuse, 0x98, RZ ;  /* 0x0000009877d87824 */ /* 0x040fe400078e02ff */
[C---:B------:R-:W-:Y:S02]  /*b760*/  IMAD R211, R119.reuse, 0x4b, RZ ;  /* 0x0000004b77d37824 */ /* 0x040fe400078e02ff */
[C---:B------:R-:W-:Y:S01]  /*b770*/  IMAD R220, R119.reuse, 0x9c, RZ ;  /* 0x0000009c77dc7824 */ /* 0x040fe200078e02ff */
[----:B------:R-:W0:Y:S01]  /*b780*/  LDS.128 R12, [R231] ;  /* 0x00000000e70c7984 */ /* 0x000e220000000c00 */
[C---:B------:R-:W-:Y:S02]  /*b790*/  IMAD R218, R119.reuse, 0x9a, RZ ;  /* 0x0000009a77da7824 */ /* 0x040fe400078e02ff */
[C---:B------:R-:W-:Y:S01]  /*b7a0*/  IMAD R222, R119.reuse, 0x9e, RZ ;  /* 0x0000009e77de7824 */ /* 0x040fe200078e02ff */
[----:B------:R-:W1:Y:S01]  /*b7b0*/  LDS.128 R8, [R230] ;  /* 0x00000000e6087984 */ /* 0x000e620000000c00 */
[----:B------:R-:W-:-:S02]  /*b7c0*/  IMAD R126, R119, 0xa2, RZ ;  /* 0x000000a2777e7824 */ /* 0x000fc400078e02ff */
[C---:B------:R-:W-:Y:S01]  /*b7d0*/  IMAD R219, R119.reuse, 0x4d, RZ ;  /* 0x0000004d77db7824 */ /* 0x040fe200078e02ff */
[----:B------:R-:W2:Y:S01]  /*b7e0*/  LDS.128 R20, [R229] ;  /* 0x00000000e5147984 */ /* 0x000ea20000000c00 */
[C---:B------:R-:W-:Y:S02]  /*b7f0*/  IMAD R223, R119.reuse, 0x4f, RZ ;  /* 0x0000004f77df7824 */ /* 0x040fe400078e02ff */
[C---:B------:R-:W-:Y:S01]  /*b800*/  IMAD R224, R119.reuse, 0xa0, RZ ;  /* 0x000000a077e07824 */ /* 0x040fe200078e02ff */
[----:B------:R-:W0:Y:S01]  /*b810*/  LDS.128 R16, [R228] ;  /* 0x00000000e4107984 */ /* 0x000e220000000c00 */
[C---:B------:R-:W-:Y:S02]  /*b820*/  IMAD R128, R119.reuse, 0xa4, RZ ;  /* 0x000000a477807824 */ /* 0x040fe400078e02ff */
[C---:B------:R-:W-:Y:S01]  /*b830*/  IMAD R127, R119.reuse, 0x51, RZ ;  /* 0x00000051777f7824 */ /* 0x040fe200078e02ff */
[----:B------:R-:W-:Y:S01]  /*b840*/  BAR.SYNC.DEFER_BLOCKING 0x0 ;  /* 0x0000000000007b1d */ /* 0x000fe20000010000 */
        /* <DEDUP_REMOVED lines=11> */
[C---:B------:R-:W-:Y:S01]  /*b900*/  IMAD R87, R119.reuse, 0x6d, RZ ;  /* 0x0000006d77577824 */ /* 0x040fe200078e02ff */
[----:B------:R0:W-:Y:S01]  /*b910*/  STS.128 [R83], R68 ;  /* 0x0000004453007388 */ /* 0x0001e20000000c00 */
        /* <DEDUP_REMOVED lines=8> */
[----:B------:R3:W-:Y:S01]  /*b9a0*/  STS.128 [R83+0x480], R76 ;  /* 0x0004804c53007388 */ /* 0x0007e20000000c00 */
[----:B------:R-:W-:-:S02]  /*b9b0*/  IMAD R99, R119, 0x73, RZ ;  /* 0x0000007377637824 */ /* 0x000fc400078e02ff */
[C---:B------:R-:W-:Y:S01]  /*b9c0*/  IMAD R100, R119.reuse, 0xe8, RZ ;  /* 0x000000e877647824 */ /* 0x040fe200078e02ff */
[----:B------:R-:W-:Y:S01]  /*b9d0*/  BAR.SYNC.DEFER_BLOCKING 0x0 ;  /* 0x0000000000007b1d */ /* 0x000fe20000010000 */
[C---:B0-----:R-:W-:Y:S02]  /*b9e0*/  IMAD R69, R119.reuse, 0xe, RZ ;  /* 0x0000000e77457824 */ /* 0x041fe400078e02ff */
[----:B------:R-:W-:Y:S01]  /*b9f0*/  IMAD R71, R119, 0x12, RZ ;  /* 0x0000001277477824 */ /* 0x000fe200078e02ff */
[-C--:B-1----:R-:W-:Y:S01]  /*ba00*/  IADD3 R56, P5, R61, R122.reuse, RZ ;  /* 0x0000007a3d387210 */ /* 0x082fe20007fbe0ff */
[C---:B------:R-:W-:Y:S01]  /*ba10*/  IMAD R57, R119.reuse, 0x3, RZ ;  /* 0x0000000377397824 */ /* 0x040fe200078e02ff */
[C---:B------:R-:W-:Y:S01]  /*ba20*/  SHF.L.U32 R59, R119.reuse, 0x2, RZ ;  /* 0x00000002773b7819 */ /* 0x040fe200000006ff */
[C---:B------:R-:W-:Y:S01]  /*ba30*/  IMAD R68, R119.reuse, 0xc8, RZ ;  /* 0x000000c877447824 */ /* 0x040fe200078e02ff */
[C---:B------:R-:W-:Y:S01]  /*ba40*/  LEA R58, P4, R119.reuse, R122, 0x3 ;  /* 0x0000007a773a7211 */ /* 0x040fe200078818ff */
[----:B--2---:R-:W-:Y:S01]  /*ba50*/  IMAD R89, R119, 0x6e, RZ ;  /* 0x0000006e77597824 */ /* 0x004fe200078e02ff */
[-C--:B------:R-:W-:Y:S01]  /*ba60*/  LEA.HI.X.SX32 R57, R57, R123.reuse, 0x1, P5 ;  /* 0x0000007b39397211 */ /* 0x080fe200028f0eff */
[----:B------:R-:W-:Y:S01]  /*ba70*/  IMAD R70, R119, 0xca, RZ ;  /* 0x000000ca77467824 */ /* 0x000fe200078e02ff */
[----:B------:R-:W-:Y:S01]  /*ba80*/  LEA.HI.X.SX32 R59, R59, R123, 0x1, P4 ;  /* 0x0000007b3b3b7211 */ /* 0x000fe200020f0eff */
[----:B---3--:R-:W-:-:S02]  /*ba90*/  IMAD R77, R119, 0x1c, RZ ;  /* 0x0000001c774d7824 */ /* 0x008fc400078e02ff */
[C---:B------:R-:W-:Y:S02]  /*baa0*/  IMAD R78, R119.reuse, 0xd2, RZ ;  /* 0x000000d2774e7824 */ /* 0x040fe400078e02ff */
[C---:B------:R-:W-:Y:S02]  /*bab0*/  IMAD R76, R119.reuse, 0xd0, RZ ;  /* 0x000000d0774c7824 */ /* 0x040fe400078e02ff */
[C---:B------:R-:W-:Y:S02]  /*bac0*/  IMAD R79, R119.reuse, 0x69, RZ ;  /* 0x00000069774f7824 */ /* 0x040fe400078e02ff */
[C---:B------:R-:W-:Y:S02]  /*bad0*/  IMAD R90, R119.reuse, 0xde, RZ ;  /* 0x000000de775a7824 */ /* 0x040fe400078e02ff */
[C---:B------:R-:W-:Y:S01]  /*bae0*/  IMAD R83, R119.reuse, 0x6b, RZ ;  /* 0x0000006b77537824 */ /* 0x040fe200078e02ff */
[----:B------:R0:W-:Y:S01]  /*baf0*/  STG.E.U16 [R122.64], R40 ;  /* 0x000000287a007986 */ /* 0x0001e2000c101506 */
[----:B------:R-:W-:-:S02]  /*bb00*/  IMAD R88, R119, 0xdc, RZ ;  /* 0x000000dc77587824 */ /* 0x000fc400078e02ff */
[C---:B------:R-:W-:Y:S01]  /*bb10*/  IMAD R91, R119.reuse, 0x6f, RZ ;  /* 0x0000006f775b7824 */ /* 0x040fe200078e02ff */
[----:B------:R1:W-:Y:S01]  /*bb20*/  STG.E.U16 [R2.64], R60 ;  /* 0x0000003c02007986 */ /* 0x0003e2000c101506 */
[C---:B------:R-:W-:Y:S02]  /*bb30*/  IMAD R249, R119.reuse, 0xec, RZ ;  /* 0x000000ec77f97824 */ /* 0x040fe400078e02ff */
[C---:B------:R-:W-:Y:S01]  /*bb40*/  IMAD R103, R119.reuse, 0x75, RZ ;  /* 0x0000007577677824 */ /* 0x040fe200078e02ff */
[----:B------:R2:W-:Y:S01]  /*bb50*/  STG.E.U16 [R4.64], R44 ;  /* 0x0000002c04007986 */ /* 0x0005e2000c101506 */
[C---:B------:R-:W-:Y:S02]  /*bb60*/  IMAD R245, R119.reuse, 0xf0, RZ ;  /* 0x000000f077f57824 */ /* 0x040fe400078e02ff */
[C---:B------:R-:W-:Y:S01]  /*bb70*/  IMAD R247, R119.reuse, 0xee, RZ ;  /* 0x000000ee77f77824 */ /* 0x040fe200078e02ff */
[----:B0-----:R-:W-:Y:S01]  /*bb80*/  PRMT R40, R48, 0x7632, R40 ;  /* 0x0000763230287816 */ /* 0x001fe20000000028 */
[----:B------:R-:W-:-:S02]  /*bb90*/  IMAD R243, R119, 0xf2, RZ ;  /* 0x000000f277f37824 */ /* 0x000fc400078e02ff */
[C---:B------:R-:W-:Y:S01]  /*bba0*/  IMAD R239, R119.reuse, 0xf6, RZ ;  /* 0x000000f677ef7824 */ /* 0x040fe200078e02ff */
[C---:B-1----:R-:W-:Y:S01]  /*bbb0*/  LEA R3, R119.reuse, R119, 0x2 ;  /* 0x0000007777037211 */ /* 0x042fe200078e10ff */
[----:B------:R-:W-:Y:S01]  /*bbc0*/  IMAD R107, R119, 0x77, RZ ;  /* 0x00000077776b7824 */ /* 0x000fe200078e02ff */
[-C--:B------:R-:W-:Y:S01]  /*bbd0*/  IADD3 R2, P5, R65, R122.reuse, RZ ;  /* 0x0000007a41027210 */ /* 0x080fe20007fbe0ff */
[C---:B------:R-:W-:Y:S01]  /*bbe0*/  IMAD R111, R119.reuse, 0x79, RZ ;  /* 0x00000079776f7824 */ /* 0x040fe200078e02ff */
[----:B--2---:R-:W-:Y:S01]  /*bbf0*/  PRMT R5, R44, 0x7632, R5 ;  /* 0x000076322c057816 */ /* 0x004fe20000000005 */
[----:B------:R-:W-:Y:S01]  /*bc00*/  IMAD R241, R119, 0xf4, RZ ;  /* 0x000000f477f17824 */ /* 0x000fe200078e02ff */
[-C--:B------:R-:W-:Y:S01]  /*bc10*/  IADD3 R4, P6, R67, R122.reuse, RZ ;  /* 0x0000007a43047210 */ /* 0x080fe20007fde0ff */
[----:B------:R-:W-:Y:S01]  /*bc20*/  IMAD R237, R119, 0xf8, RZ ;  /* 0x000000f877ed7824 */ /* 0x000fe200078e02ff */
[----:B------:R-:W-:Y:S01]  /*bc30*/  LEA.HI.X.SX32 R3, R3, R123, 0x1, P5 ;  /* 0x0000007b03037211 */ /* 0x000fe200028f0eff */
[----:B------:R0:W-:Y:S01]  /*bc40*/  STG.E.U16 [R56.64], R5 ;  /* 0x0000000538007986 */ /* 0x0001e2000c101506 */
[C---:B------:R-:W-:Y:S01]  /*bc50*/  LEA R60, P4, R119.reuse, R122, 0x4 ;  /* 0x0000007a773c7211 */ /* 0x040fe200078820ff */
[C---:B------:R-:W-:Y:S01]  /*bc60*/  IMAD R115, R119.reuse, 0x7b, RZ ;  /* 0x0000007b77737824 */ /* 0x040fe200078e02ff */
[----:B------:R-:W-:Y:S01]  /*bc70*/  PRMT R44, R52, 0x7632, R44 ;  /* 0x00007632342c7816 */ /* 0x000fe2000000002c */
[----:B------:R1:W-:Y:S01]  /*bc80*/  STG.E.U16 [R58.64], R48 ;  /* 0x000000303a007986 */ /* 0x0003e2000c101506 */
[----:B------:R-:W-:-:S02]  /*bc90*/  IMAD R233, R119, 0xfc, RZ ;  /* 0x000000fc77e97824 */ /* 0x000fc400078e02ff */
[----:B------:R-:W-:Y:S01]  /*bca0*/  IMAD R235, R119, 0xfa, RZ ;  /* 0x000000fa77eb7824 */ /* 0x000fe200078e02ff */
[----:B------:R2:W-:Y:S01]  /*bcb0*/  STG.E.U16 [R2.64], R40 ;  /* 0x0000002802007986 */ /* 0x0005e2000c101506 */
[----:B------:R-:W-:Y:S01]  /*bcc0*/  FFMA R6, R6, 0.69314718246459960938, R213 ;  /* 0x3f31721806067823 */ /* 0x000fe200000000d5 */
[-C--:B0-----:R-:W-:Y:S01]  /*bcd0*/  LEA.HI.X.SX32 R5, R61, R123.reuse, 0x1, P6 ;  /* 0x0000007b3d057211 */ /* 0x081fe200030f0eff */
[----:B------:R-:W-:Y:S01]  /*bce0*/  IMAD R61, R119, 0x7, RZ ;  /* 0x00000007773d7824 */ /* 0x000fe200078e02ff */
[----:B------:R-:W-:Y:S01]  /*bcf0*/  IADD3 R56, P5, R69, R122, RZ ;  /* 0x0000007a45387210 */ /* 0x000fe20007fbe0ff */
[----:B-1----:R-:W-:Y:S02]  /*bd00*/  IMAD R59, R119, 0xb, RZ ;  /* 0x0000000b773b7824 */ /* 0x002fe400078e02ff */
[----:B------:R0:W-:Y:S01]  /*bd10*/  STG.E.U16 [R4.64], R52 ;  /* 0x0000003404007986 */ /* 0x0001e2000c101506 */
[----:B------:R-:W-:Y:S02]  /*bd20*/  LEA.HI.X.SX32 R57, R61, R123, 0x1, P5 ;  /* 0x0000007b3d397211 */ /* 0x000fe400028f0eff */
[----:B--2---:R-:W-:-:S02]  /*bd30*/  LEA R3, R119, R119, 0x3 ;  /* 0x0000007777037211 */ /* 0x004fc400078e18ff */
[-C--:B------:R-:W-:Y:S01]  /*bd40*/  IADD3 R2, P5, R71, R122.reuse, RZ ;  /* 0x0000007a47027210 */ /* 0x080fe20007fbe0ff */
[----:B------:R1:W-:Y:S01]  /*bd50*/  STG.E.U16 [R56.64], R44 ;  /* 0x0000002c38007986 */ /* 0x0003e2000c101506 */
[-C--:B------:R-:W-:Y:S01]  /*bd60*/  LEA.HI.X.SX32 R61, R63, R123.reuse, 0x1, P4 ;  /* 0x0000007b3f3d7211 */ /* 0x080fe200020f0eff */
[----:B------:R-:W-:Y:S01]  /*bd70*/  IMAD R63, R119, 0x16, RZ ;  /* 0x00000016773f7824 */ /* 0x000fe200078e02ff */
[-C--:B------:R-:W-:Y:S02]  /*bd80*/  LEA.HI.X.SX32 R3, R3, R123.reuse, 0x1, P5 ;  /* 0x0000007b03037211 */ /* 0x080fe400028f0eff */
[----:B------:R-:W-:Y:S01]  /*bd90*/  PRMT R40, R41, 0x7632, R40 ;  /* 0x0000763229287816 */ /* 0x000fe20000000028 */
[----:B------:R2:W-:Y:S01]  /*bda0*/  STG.E.U16 [R60.64], R41 ;  /* 0x000000293c007986 */ /* 0x0005e2000c101506 */
[-C--:B0-----:R-:W-:Y:S02]  /*bdb0*/  IADD3 R4, P6, R73, R122.reuse, RZ ;  /* 0x0000007a49047210 */ /* 0x081fe40007fde0ff */
[----:B------:R-:W-:Y:S01]  /*bdc0*/  PRMT R48, R49, 0x7632, R48 ;  /* 0x0000763231307816 */ /* 0x000fe20000000030 */
[----:B------:R0:W-:Y:S01]  /*bdd0*/  STG.E.U16 [R2.64], R40 ;  /* 0x0000002802007986 */ /* 0x0001e2000c101506 */
[----:B------:R-:W-:Y:S01]  /*bde0*/  LEA.HI.X.SX32 R5, R65, R123, 0x1, P6 ;  /* 0x0000007b41057211 */ /* 0x000fe200030f0eff */
[----:B------:R-:W-:Y:S01]  /*bdf0*/  IMAD R65, R119, 0x18, RZ ;  /* 0x0000001877417824 */ /* 0x000fe200078e02ff */
[----:B-1----:R-:W-:-:S02]  /*be00*/  IADD3 R56, P5, R63, R122, RZ ;  /* 0x0000007a3f387210 */ /* 0x002fc40007fbe0ff */
[----:B------:R-:W-:Y:S01]  /*be10*/  PRMT R52, R53, 0x7632, R52 ;  /* 0x0000763235347816 */ /* 0x000fe20000000034 */
[----:B------:R1:W-:Y:S01]  /*be20*/  STG.E.U16 [R4.64], R45 ;  /* 0x0000002d04007986 */ /* 0x0003e2000c101506 */
[-C--:B------:R-:W-:Y:S01]  /*be30*/  LEA.HI.X.SX32 R57, R59, R123.reuse, 0x1, P5 ;  /* 0x0000007b3b397211 */ /* 0x080fe200028f0eff */
[----:B--2---:R-:W-:Y:S01]  /*be40*/  IMAD R61, R119, 0x1e, RZ ;  /* 0x0000001e773d7824 */ /* 0x004fe200078e02ff */
[-C--:B------:R-:W-:Y:S01]  /*be50*/  IADD3 R58, P4, R65, R122.reuse, RZ ;  /* 0x0000007a413a7210 */ /* 0x080fe20007f9e0ff */
[C---:B------:R-:W-:Y:S02]  /*be60*/  IMAD R41, R119.reuse, 0xf, RZ ;  /* 0x0000000f77297824 */ /* 0x040fe400078e02ff */
[----:B0-----:R-:W-:Y:S01]  /*be70*/  IMAD R3, R119, 0xd, RZ ;  /* 0x0000000d77037824 */ /* 0x001fe200078e02ff */
[----:B------:R-:W-:Y:S01]  /*be80*/  IADD3 R2, P5, R75, R122, RZ ;  /* 0x0000007a4b027210 */ /* 0x000fe20007fbe0ff */
[----:B------:R-:W-:Y:S01]  /*be90*/  IMAD R60, R119, 0xc0, RZ ;  /* 0x000000c0773c7824 */ /* 0x000fe200078e02ff */
[-C--:B------:R-:W-:Y:S01]  /*bea0*/  LEA.HI.X.SX32 R59, R67, R123.reuse, 0x1, P4 ;  /* 0x0000007b433b7211 */ /* 0x080fe200020f0eff */
[----:B------:R-:W-:Y:S01]  /*beb0*/  IMAD R67, R119, 0x63, RZ ;  /* 0x0000006377437824 */ /* 0x000fe200078e02ff */
[----:B------:R-:W-:-:S02]  /*bec0*/  LEA.HI.X.SX32 R3, R3, R123, 0x1, P5 ;  /* 0x0000007b03037211 */ /* 0x000fc400028f0eff */
[----:B-1----:R-:W-:Y:S02]  /*bed0*/  PRMT R5, R45, 0x7632, R5 ;  /* 0x000076322d057816 */ /* 0x002fe40000000005 */
[-C--:B------:R-:W-:Y:S02]  /*bee0*/  IADD3 R4, P6, R77, R122.reuse, RZ ;  /* 0x0000007a4d047210 */ /* 0x080fe40007fde0ff */
[-C--:B------:R-:W-:Y:S01]  /*bef0*/  IADD3 R40, P5, R61, R122.reuse, RZ ;  /* 0x0000007a3d287210 */ /* 0x080fe20007fbe0ff */
[----:B------:R0:W-:Y:S01]  /*bf00*/  STG.E.U16 [R56.64], R5 ;  /* 0x0000000538007986 */ /* 0x0001e2000c101506 */
[----:B------:R-:W-:Y:S02]  /*bf10*/  SHF.L.U32 R45, R119, 0x4, RZ ;  /* 0x00000004772d7819 */ /* 0x000fe400000006ff */
[----:B------:R-:W-:Y:S01]  /*bf20*/  LEA.HI.X.SX32 R41, R41, R123, 0x1, P5 ;  /* 0x0000007b29297211 */ /* 0x000fe200028f0eff */
[----:B------:R1:W-:Y:S01]  /*bf30*/  STG.E.U16 [R58.64], R49 ;  /* 0x000000313a007986 */ /* 0x0003e2000c101506 */
[----:B------:R-:W-:-:S03]  /*bf40*/  LEA R44, P4, R119, R122, 0x5 ;  /* 0x0000007a772c7211 */ /* 0x000fc600078828ff */
[----:B------:R2:W-:Y:S01]  /*bf50*/  STG.E.U16 [R2.64], R48 ;  /* 0x0000003002007986 */ /* 0x0005e2000c101506 */
[-C--:B------:R-:W-:Y:S02]  /*bf60*/  LEA.HI.X.SX32 R45, R45, R123.reuse, 0x1, P4 ;  /* 0x0000007b2d2d7211 */ /* 0x080fe400020f0eff */
[----:B0-----:R-:W-:Y:S01]  /*bf70*/  LEA.HI.X.SX32 R5, R69, R123, 0x1, P6 ;  /* 0x0000007b45057211 */ /* 0x001fe200030f0eff */
[C---:B------:R-:W-:Y:S02]  /*bf80*/  IMAD R57, R119.reuse, 0x22, RZ ;  /* 0x0000002277397824 */ /* 0x040fe400078e02ff */
[C---:B------:R-:W-:Y:S02]  /*bf90*/  IMAD R69, R119.reuse, 0x64, RZ ;  /* 0x0000006477457824 */ /* 0x040fe400078e02ff */
[----:B------:R0:W-:Y:S01]  /*bfa0*/  STG.E.U16 [R4.64], R53 ;  /* 0x0000003504007986 */ /* 0x0001e2000c101506 */
[C---:B-1----:R-:W-:Y:S01]  /*bfb0*/  IMAD R49, R119.reuse, 0x13, RZ ;  /* 0x0000001377317824 */ /* 0x042fe200078e02ff */
[----:B--2---:R-:W-:-:S02]  /*bfc0*/  LEA R3, R119, R119, 0x4 ;  /* 0x0000007777037211 */ /* 0x004fc400078e20ff */
[----:B------:R1:W-:Y:S01]  /*bfd0*/  STG.E.U16 [R40.64], R52 ;  /* 0x0000003428007986 */ /* 0x0003e2000c101506 */
[-C--:B------:R-:W-:Y:S01]  /*bfe0*/  IADD3 R2, P5, R57, R122.reuse, RZ ;  /* 0x0000007a39027210 */ /* 0x080fe20007fbe0ff */
[----:B------:R-:W-:Y:S01]  /*bff0*/  IMAD R56, R119, 0xbc, RZ ;  /* 0x000000bc77387824 */ /* 0x000fe200078e02ff */
[-C--:B------:R-:W-:Y:S01]  /*c000*/  IADD3 R48, P4, R141, R122.reuse, RZ ;  /* 0x0000007a8d307210 */ /* 0x080fe20007f9e0ff */
[----:B------:R2:W-:Y:S01]  /*c010*/  STG.E.U16 [R44.64], R42 ;  /* 0x0000002a2c007986 */ /* 0x0005e2000c101506 */
[-C--:B------:R-:W-:Y:S01]  /*c020*/  LEA.HI.X.SX32 R3, R3, R123.reuse, 0x1, P5 ;  /* 0x0000007b03037211 */ /* 0x080fe200028f0eff */
[----:B------:R-:W-:Y:S01]  /*c030*/  IMAD R58, R119, 0xbe, RZ ;  /* 0x000000be773a7824 */ /* 0x000fe200078e02ff */
[-C--:B0-----:R-:W-:Y:S01]  /*c040*/  IADD3 R4, P6, R133, R122.reuse, RZ ;  /* 0x0000007a85047210 */ /* 0x081fe20007fde0ff */
[C---:B------:R-:W-:Y:S02]  /*c050*/  IMAD R53, R119.reuse, 0x5c, RZ ;  /* 0x0000005c77357824 */ /* 0x040fe400078e02ff */
[C---:B------:R-:W-:Y:S01]  /*c060*/  IMAD R59, R119.reuse, 0x5f, RZ ;  /* 0x0000005f773b7824 */ /* 0x040fe200078e02ff */
[----:B-1----:R-:W-:Y:S01]  /*c070*/  PRMT R41, R42, 0x7632, R41 ;  /* 0x000076322a297816 */ /* 0x002fe20000000029 */
[----:B------:R-:W-:Y:S01]  /*c080*/  IMAD R52, R119, 0xb8, RZ ;  /* 0x000000b877347824 */ /* 0x000fe200078e02ff */
[----:B------:R-:W-:Y:S01]  /*c090*/  LEA.HI.X.SX32 R5, R71, R123, 0x1, P6 ;  /* 0x0000007b47057211 */ /* 0x000fe200030f0eff */
[----:B------:R-:W-:Y:S01]  /*c0a0*/  IMAD R71, R119, 0x65, RZ ;  /* 0x0000006577477824 */ /* 0x000fe200078e02ff */
[----:B------:R-:W-:Y:S01]  /*c0b0*/  IADD3 R40, P5, R137, R122, RZ ;  /* 0x0000007a89287210 */ /* 0x000fe20007fbe0ff */
[----:B------:R0:W-:Y:S01]  /*c0c0*/  STG.E.U16 [R2.64], R41 ;  /* 0x0000002902007986 */ /* 0x0001e2000c101506 */
[----:B--2---:R-:W-:Y:S01]  /*c0d0*/  IMAD R45, R119, 0x17, RZ ;  /* 0x00000017772d7824 */ /* 0x004fe200078e02ff */
[----:B------:R-:W-:-:S02]  /*c0e0*/  PRMT R42, R54, 0x7632, R42 ;  /* 0x00007632362a7816 */ /* 0x000fc4000000002a */
[----:B------:R1:W-:Y:S01]  /*c0f0*/  STG.E.U16 [R4.64], R46 ;  /* 0x0000002e04007986 */ /* 0x0003e2000c101506 */
[-C--:B0-----:R-:W-:Y:S01]  /*c100*/  LEA.HI.X.SX32 R41, R49, R123.reuse, 0x1, P5 ;  /* 0x0000007b31297211 */ /* 0x081fe200028f0eff */
[----:B------:R-:W-:Y:S01]  /*c110*/  IMAD R3, R119, 0x15, RZ ;  /* 0x0000001577037824 */ /* 0x000fe200078e02ff */
[-C--:B------:R-:W-:Y:S02]  /*c120*/  IADD3 R2, P5, R145, R122.reuse, RZ ;  /* 0x0000007a91027210 */ /* 0x080fe40007fbe0ff */
[----:B-1----:R-:W-:Y:S02]  /*c130*/  PRMT R5, R46, 0x7632, R5 ;  /* 0x000076322e057816 */ /* 0x002fe40000000005 */
[-C--:B------:R-:W-:Y:S01]  /*c140*/  LEA.HI.X.SX32 R49, R73, R123.reuse, 0x1, P4 ;  /* 0x0000007b49317211 */ /* 0x080fe200020f0eff */
[----:B------:R-:W-:Y:S01]  /*c150*/  IMAD R73, R119, 0x66, RZ ;  /* 0x0000006677497824 */ /* 0x000fe200078e02ff */
[----:B------:R-:W-:Y:S01]  /*c160*/  LEA.HI.X.SX32 R3, R3, R123, 0x1, P5 ;  /* 0x0000007b03037211 */ /* 0x000fe200028f0eff */
[----:B------:R0:W-:Y:S01]  /*c170*/  STG.E.U16 [R40.64], R5 ;  /* 0x0000000528007986 */ /* 0x0001e2000c101506 */
[----:B------:R-:W-:-:S02]  /*c180*/  IADD3 R4, P6, R149, R122, RZ ;  /* 0x0000007a95047210 */ /* 0x000fc40007fde0ff */
[-C--:B------:R-:W-:Y:S01]  /*c190*/  IADD3 R44, P4, R157, R122.reuse, RZ ;  /* 0x0000007a9d2c7210 */ /* 0x080fe20007f9e0ff */
[----:B------:R1:W-:Y:S01]  /*c1a0*/  STG.E.U16 [R48.64], R50 ;  /* 0x0000003230007986 */ /* 0x0003e2000c101506 */
[----:B------:R-:W-:Y:S02]  /*c1b0*/  PRMT R46, R47, 0x7632, R46 ;  /* 0x000076322f2e7816 */ /* 0x000fe4000000002e */
[----:B0-----:R-:W-:Y:S02]  /*c1c0*/  PRMT R41, R50, 0x7632, R41 ;  /* 0x0000763232297816 */ /* 0x001fe40000000029 */
[----:B------:R-:W-:Y:S02]  /*c1d0*/  IADD3 R40, P5, R153, R122, RZ ;  /* 0x0000007a99287210 */ /* 0x000fe40007fbe0ff */
[----:B------:R-:W-:Y:S01]  /*c1e0*/  LEA.HI.X.SX32 R5, R63, R123, 0x1, P6 ;  /* 0x0000007b3f057211 */ /* 0x000fe200030f0eff */
[----:B------:R0:W-:Y:S01]  /*c1f0*/  STG.E.U16 [R2.64], R41 ;  /* 0x0000002902007986 */ /* 0x0001e2000c101506 */
[----:B-1----:R-:W-:-:S02]  /*c200*/  IMAD R49, R119, 0x1b, RZ ;  /* 0x0000001b77317824 */ /* 0x002fc400078e02ff */
[C---:B------:R-:W-:Y:S01]  /*c210*/  IMAD R50, R119.reuse, 0xb6, RZ ;  /* 0x000000b677327824 */ /* 0x040fe200078e02ff */
[----:B------:R1:W-:Y:S01]  /*c220*/  STG.E.U16 [R4.64], R54 ;  /* 0x0000003604007986 */ /* 0x0003e2000c101506 */
[----:B------:R-:W-:Y:S01]  /*c230*/  IMAD R63, R119, 0x61, RZ ;  /* 0x00000061773f7824 */ /* 0x000fe200078e02ff */
[-C--:B0-----:R-:W-:Y:S01]  /*c240*/  LEA.HI.X.SX32 R41, R45, R123.reuse, 0x1, P5 ;  /* 0x0000007b2d297211 */ /* 0x081fe200028f0eff */
[----:B------:R-:W-:Y:S01]  /*c250*/  IMAD R3, R119, 0x19, RZ ;  /* 0x0000001977037824 */ /* 0x000fe200078e02ff */
[-C--:B------:R-:W-:Y:S02]  /*c260*/  IADD3 R2, P5, R161, R122.reuse, RZ ;  /* 0x0000007aa1027210 */ /* 0x080fe40007fbe0ff */
[-C--:B------:R-:W-:Y:S01]  /*c270*/  LEA.HI.X.SX32 R45, R65, R123.reuse, 0x1, P4 ;  /* 0x0000007b412d7211 */ /* 0x080fe200020f0eff */
[----:B------:R0:W-:Y:S01]  /*c280*/  STG.E.U16 [R40.64], R42 ;  /* 0x0000002a28007986 */ /* 0x0001e2000c101506 */
[-C--:B------:R-:W-:Y:S01]  /*c290*/  LEA.HI.X.SX32 R3, R3, R123.reuse, 0x1, P5 ;  /* 0x0000007b03037211 */ /* 0x080fe200028f0eff */
[----:B------:R-:W-:Y:S01]  /*c2a0*/  IMAD R65, R119, 0x62, RZ ;  /* 0x0000006277417824 */ /* 0x000fe200078e02ff */
[-C--:B-1----:R-:W-:Y:S01]  /*c2b0*/  IADD3 R4, P6, R165, R122.reuse, RZ ;  /* 0x0000007aa5047210 */ /* 0x082fe20007fde0ff */
[----:B------:R1:W-:Y:S01]  /*c2c0*/  STG.E.U16 [R44.64], R43 ;  /* 0x0000002b2c007986 */ /* 0x0003e2000c101506 */
[----:B------:R-:W-:Y:S01]  /*c2d0*/  IADD3 R48, P4, R173, R122, RZ ;  /* 0x0000007aad307210 */ /* 0x000fe20007f9e0ff */
[----:B------:R-:W-:Y:S01]  /*c2e0*/  IMAD R54, R119, 0xba, RZ ;  /* 0x000000ba77367824 */ /* 0x000fe200078e02ff */
[----:B------:R-:W-:Y:S01]  /*c2f0*/  LEA.HI.X.SX32 R5, R75, R123, 0x1, P6 ;  /* 0x0000007b4b057211 */ /* 0x000fe200030f0eff */
[----:B------:R-:W-:Y:S01]  /*c300*/  IMAD R75, R119, 0x67, RZ ;  /* 0x00000067774b7824 */ /* 0x000fe200078e02ff */
[----:B0-----:R-:W-:-:S02]  /*c310*/  PRMT R41, R43, 0x7632, R41 ;  /* 0x000076322b297816 */ /* 0x001fc40000000029 */
[-C--:B------:R-:W-:Y:S02]  /*c320*/  IADD3 R40, P5, R169, R122.reuse, RZ ;  /* 0x0000007aa9287210 */ /* 0x080fe40007fbe0ff */
[-C--:B------:R-:W-:Y:S01]  /*c330*/  IADD3 R42, P6, R181, R122.reuse, RZ ;  /* 0x0000007ab52a7210 */ /* 0x080fe20007fde0ff */
[----:B------:R0:W-:Y:S01]  /*c340*/  STG.E.U16 [R2.64], R41 ;  /* 0x0000002902007986 */ /* 0x0001e2000c101506 */
[----:B-1----:R-:W-:Y:S02]  /*c350*/  SHF.L.U32 R45, R119, 0x5, RZ ;  /* 0x00000005772d7819 */ /* 0x002fe400000006ff */
[-C--:B------:R-:W-:Y:S01]  /*c360*/  LEA.HI.X.SX32 R43, R61, R123.reuse, 0x1, P6 ;  /* 0x0000007b3d2b7211 */ /* 0x080fe200030f0eff */
[----:B------:R1:W-:Y:S01]  /*c370*/  STG.E.U16 [R4.64], R47 ;  /* 0x0000002f04007986 */ /* 0x0003e2000c101506 */
[-C--:B------:R-:W-:Y:S01]  /*c380*/  IADD3 R44, P6, R197, R122.reuse, RZ ;  /* 0x0000007ac52c7210 */ /* 0x080fe20007fde0ff */
[----:B------:R-:W-:Y:S01]  /*c390*/  IMAD R61, R119, 0x60, RZ ;  /* 0x00000060773d7824 */ /* 0x000fe200078e02ff */
[----:B0-----:R-:W-:Y:S01]  /*c3a0*/  LEA.HI.X.SX32 R41, R49, R123, 0x1, P5 ;  /* 0x0000007b31297211 */ /* 0x001fe200028f0eff */
[----:B------:R-:W-:Y:S01]  /*c3b0*/  IMAD R3, R119, 0x1d, RZ ;  /* 0x0000001d77037824 */ /* 0x000fe200078e02ff */
[----:B------:R-:W-:-:S02]  /*c3c0*/  IADD3 R2, P5, R177, R122, RZ ;  /* 0x0000007ab1027210 */ /* 0x000fc40007fbe0ff */
[-C--:B------:R-:W-:Y:S01]  /*c3d0*/  LEA.HI.X.SX32 R49, R77, R123.reuse, 0x1, P4 ;  /* 0x0000007b4d317211 */ /* 0x080fe200020f0eff */
[----:B------:R0:W-:Y:S01]  /*c3e0*/  STG.E.U16 [R40.64], R46 ;  /* 0x0000002e28007986 */ /* 0x0001e2000c101506 */
[-C--:B------:R-:W-:Y:S01]  /*c3f0*/  LEA.HI.X.SX32 R3, R3, R123.reuse, 0x1, P5 ;  /* 0x0000007b03037211 */ /* 0x080fe200028f0eff */
[----:B-1----:R-:W-:Y:S01]  /*c400*/  IMAD R5, R119, 0x1f, RZ ;  /* 0x0000001f77057824 */ /* 0x002fe200078e02ff */
[-C--:B------:R-:W-:Y:S01]  /*c410*/  IADD3 R4, P5, R185, R122.reuse, RZ ;  /* 0x0000007ab9047210 */ /* 0x080fe20007fbe0ff */
[----:B------:R1:W-:Y:S01]  /*c420*/  STG.E.U16 [R48.64], R51 ;  /* 0x0000003330007986 */ /* 0x0003e2000c101506 */
[----:B------:R-:W-:Y:S01]  /*c430*/  PRMT R47, R55, 0x7632, R47 ;  /* 0x00007632372f7816 */ /* 0x000fe2000000002f */
[----:B------:R-:W-:Y:S01]  /*c440*/  IMAD R77, R119, 0x68, RZ ;  /* 0x00000068774d7824 */ /* 0x000fe200078e02ff */
[----:B------:R-:W-:Y:S02]  /*c450*/  LEA.HI.X.SX32 R5, R5, R123, 0x1, P5 ;  /* 0x0000007b05057211 */ /* 0x000fe400028f0eff */
[----:B0-----:R-:W-:Y:S01]  /*c460*/  PRMT R41, R51, 0x7632, R41 ;  /* 0x0000763233297816 */ /* 0x001fe20000000029 */
[C---:B------:R-:W-:Y:S01]  /*c470*/  IMAD R46, R119.reuse, 0xb2, RZ ;  /* 0x000000b2772e7824 */ /* 0x040fe200078e02ff */
[C---:B------:R-:W-:Y:S01]  /*c480*/  LEA R40, P4, R119.reuse, R122, 0x6 ;  /* 0x0000007a77287211 */ /* 0x040fe200078830ff */
[----:B-1----:R-:W-:-:S02]  /*c490*/  IMAD R49, R119, 0x5a, RZ ;  /* 0x0000005a77317824 */ /* 0x002fc400078e02ff */
[----:B------:R0:W-:Y:S01]  /*c4a0*/  STG.E.U16 [R2.64], R41 ;  /* 0x0000002902007986 */ /* 0x0001e2000c101506 */
[C---:B------:R-:W-:Y:S02]  /*c4b0*/  IMAD R48, R119.reuse, 0xb4, RZ ;  /* 0x000000b477307824 */ /* 0x040fe400078e02ff */
[C---:B------:R-:W-:Y:S01]  /*c4c0*/  IMAD R51, R119.reuse, 0x5b, RZ ;  /* 0x0000005b77337824 */ /* 0x040fe200078e02ff */
[----:B------:R1:W-:Y:S04]  /*c4d0*/  STG.E.U16 [R42.64], R55 ;  /* 0x000000372a007986 */ /* 0x0003e8000c101506 */
[----:B------:R2:W-:Y:S01]  /*c4e0*/  STG.E.U16 [R4.64], R47 ;  /* 0x0000002f04007986 */ /* 0x0005e2000c101506 */
[----:B0-----:R-:W-:Y:S01]  /*c4f0*/  IMAD R3, R119, 0x21, RZ ;  /* 0x0000002177037824 */ /* 0x001fe200078e02ff */
[----:B------:R-:W-:-:S02]  /*c500*/  IADD3 R2, P5, R193, R122, RZ ;  /* 0x0000007ac1027210 */ /* 0x000fc40007fbe0ff */
[-C--:B------:R-:W-:Y:S01]  /*c510*/  LEA.HI.X.SX32 R41, R45, R123.reuse, 0x1, P4 ;  /* 0x0000007b2d297211 */ /* 0x080fe200020f0eff */
[----:B-1----:R-:W-:Y:S01]  /*c520*/  IMAD R42, R119, 0xae, RZ ;  /* 0x000000ae772a7824 */ /* 0x002fe200078e02ff */
[-C--:B------:R-:W-:Y:S01]  /*c530*/  LEA.HI.X.SX32 R3, R3, R123.reuse, 0x1, P5 ;  /* 0x0000007b03037211 */ /* 0x080fe200028f0eff */
[----:B------:R-:W-:Y:S01]  /*c540*/  IMAD R43, R119, 0x57, RZ ;  /* 0x00000057772b7824 */ /* 0x000fe200078e02ff */
[-C--:B------:R-:W-:Y:S01]  /*c550*/  IADD3 R132, P5, R205, R122.reuse, RZ ;  /* 0x0000007acd847210 */ /* 0x080fe20007fbe0ff */
[----:B------:R0:W-:Y:S01]  /*c560*/  STG.E.U16 [R40.64], R24 ;  /* 0x0000001828007986 */ /* 0x0001e2000c101506 */
[----:B--2---:R-:W-:Y:S01]  /*c570*/  PRMT R5, R24, 0x7632, R5 ;  /* 0x0000763218057816 */ /* 0x004fe20000000005 */
[----:B------:R-:W-:Y:S01]  /*c580*/  IMAD R4, R119, 0xaa, RZ ;  /* 0x000000aa77047824 */ /* 0x000fe200078e02ff */
[-C--:B------:R-:W-:Y:S01]  /*c590*/  LEA.HI.X.SX32 R45, R57, R123.reuse, 0x1, P6 ;  /* 0x0000007b392d7211 */ /* 0x080fe200030f0eff */
[----:B------:R-:W-:Y:S01]  /*c5a0*/  IMAD R57, R119, 0x5e, RZ ;  /* 0x0000005e77397824 */ /* 0x000fe200078e02ff */
[-C--:B------:R-:W-:Y:S01]  /*c5b0*/  IADD3 R130, P4, R201, R122.reuse, RZ ;  /* 0x0000007ac9827210 */ /* 0x080fe20007f9e0ff */
[----:B------:R1:W-:Y:S01]  /*c5c0*/  STG.E.U16 [R2.64], R5 ;  /* 0x0000000502007986 */ /* 0x0003e2000c101506 */
[-C--:B------:R-:W-:Y:S01]  /*c5d0*/  IADD3 R134, P6, R209, R122.reuse, RZ ;  /* 0x0000007ad1867210 */ /* 0x080fe20007fde0ff */
[----:B------:R-:W-:Y:S01]  /*c5e0*/  IMAD R47, R119, 0x59, RZ ;  /* 0x00000059772f7824 */ /* 0x000fe200078e02ff */
[-C--:B------:R-:W-:Y:S01]  /*c5f0*/  LEA.HI.X.SX32 R133, R133, R123.reuse, 0x1, P5 ;  /* 0x0000007b85857211 */ /* 0x080fe200028f0eff */
[----:B----4-:R2:W-:Y:S01]  /*c600*/  STG.E.U16 [R44.64], R36 ;  /* 0x000000242c007986 */ /* 0x0105e2000c101506 */
[-C--:B------:R-:W-:Y:S01]  /*c610*/  IADD3 R138, P5, R221, R122.reuse, RZ ;  /* 0x0000007add8a7210 */ /* 0x080fe20007fbe0ff */
[----:B0-----:R-:W-:Y:S01]  /*c620*/  IMAD R41, R119, 0x56, RZ ;  /* 0x0000005677297824 */ /* 0x001fe200078e02ff */
[-C--:B------:R-:W-:Y:S01]  /*c630*/  LEA.HI.X.SX32 R131, R131, R123.reuse, 0x1, P4 ;  /* 0x0000007b83837211 */ /* 0x080fe200020f0eff */
[----:B------:R-:W-:Y:S01]  /*c640*/  IMAD R40, R119, 0xac, RZ ;  /* 0x000000ac77287824 */ /* 0x000fe200078e02ff */
[-C--:B------:R-:W-:Y:S01]  /*c650*/  IADD3 R136, P4, R217, R122.reuse, RZ ;  /* 0x0000007ad9887210 */ /* 0x080fe20007f9e0ff */
[----:B------:R-:W-:Y:S01]  /*c660*/  IMAD R55, R119, 0x5d, RZ ;  /* 0x0000005d77377824 */ /* 0x000fe200078e02ff */
[-C--:B------:R-:W-:Y:S01]  /*c670*/  LEA.HI.X.SX32 R135, R135, R123.reuse, 0x1, P6 ;  /* 0x0000007b87877211 */ /* 0x080fe200030f0eff */
[----:B-1----:R-:W-:Y:S01]  /*c680*/  IMAD R3, R119, 0x54, RZ ;  /* 0x0000005477037824 */ /* 0x002fe200078e02ff */
[-C--:B------:R-:W-:Y:S01]  /*c690*/  IADD3 R140, P6, R225, R122.reuse, RZ ;  /* 0x0000007ae18c7210 */ /* 0x080fe20007fde0ff */
[----:B------:R-:W-:Y:S01]  /*c6a0*/  IMAD R2, R119, 0xa8, RZ ;  /* 0x000000a877027824 */ /* 0x000fe200078e02ff */
[-C--:B------:R-:W-:Y:S01]  /*c6b0*/  LEA.HI.X.SX32 R139, R139, R123.reuse, 0x1, P5 ;  /* 0x0000007b8b8b7211 */ /* 0x080fe200028f0eff */
[----:B--2---:R-:W-:Y:S01]  /*c6c0*/  IMAD R45, R119, 0x58, RZ ;  /* 0x00000058772d7824 */ /* 0x004fe200078e02ff */
[-C--:B------:R-:W-:Y:S01]  /*c6d0*/  IADD3 R144, P5, R3, R122.reuse, RZ ;  /* 0x0000007a03907210 */ /* 0x080fe20007fbe0ff */
[----:B------:R-:W-:Y:S01]  /*c6e0*/  IMAD R5, R119, 0x55, RZ ;  /* 0x0000005577057824 */ /* 0x000fe200078e02ff */
[----:B------:R-:W-:Y:S01]  /*c6f0*/  LEA.HI.X.SX32 R137, R137, R123, 0x1, P4 ;  /* 0x0000007b89897211 */ /* 0x000fe200020f0eff */
[----:B------:R-:W-:Y:S01]  /*c700*/  IMAD R44, R119, 0xb0, RZ ;  /* 0x000000b0772c7824 */ /* 0x000fe200078e02ff */
[----:B------:R-:W-:-:S02]  /*c710*/  IADD3 R142, P4, R129, R122, RZ ;  /* 0x0000007a818e7210 */ /* 0x000fc40007f9e0ff */
[-C--:B------:R-:W-:Y:S02]  /*c720*/  LEA.HI.X.SX32 R141, R141, R123.reuse, 0x1, P6 ;  /* 0x0000007b8d8d7211 */ /* 0x080fe400030f0eff */
[-C--:B------:R-:W-:Y:S02]  /*c730*/  IADD3 R146, P6, R41, R122.reuse, RZ ;  /* 0x0000007a29927210 */ /* 0x080fe40007fde0ff */
[-C--:B------:R-:W-:Y:S02]  /*c740*/  LEA.HI.X.SX32 R145, R145, R123.reuse, 0x1, P5 ;  /* 0x0000007b91917211 */ /* 0x080fe400028f0eff */
[-C--:B------:R-:W-:Y:S02]  /*c750*/  IADD3 R150, P5, R49, R122.reuse, RZ ;  /* 0x0000007a31967210 */ /* 0x080fe40007fbe0ff */
[----:B------:R-:W-:Y:S02]  /*c760*/  LEA.HI.X.SX32 R143, R143, R123, 0x1, P4 ;  /* 0x0000007b8f8f7211 */ /* 0x000fe400020f0eff */
        /* <DEDUP_REMOVED lines=32> */
[----:B------:R-:W-:Y:S02]  /*c970*/  PRMT R36, R36, 0x7632, R36 ;  /* 0x0000763224247816 */ /* 0x000fe40000000024 */
[-C--:B------:R-:W-:Y:S02]  /*c980*/  IADD3 R182, P6, R113, R122.reuse, RZ ;  /* 0x0000007a71b67210 */ /* 0x080fe40007fde0ff */
[-C--:B------:R-:W-:Y:S01]  /*c990*/  LEA.HI.X.SX32 R181, R181, R123.reuse, 0x1, P5 ;  /* 0x0000007bb5b57211 */ /* 0x080fe200028f0eff */
[----:B------:R0:W-:Y:S01]  /*c9a0*/  STG.E.U16 [R130.64], R36 ;  /* 0x0000002482007986 */ /* 0x0001e2000c101506 */
[----:B------:R-:W-:Y:S02]  /*c9b0*/  IADD3 R186, P5, R121, R122, RZ ;  /* 0x0000007a79ba7210 */ /* 0x000fe40007fbe0ff */
[----:B------:R-:W-:Y:S01]  /*c9c0*/  LEA.HI.X.SX32 R179, R179, R123, 0x1, P4 ;  /* 0x0000007bb3b37211 */ /* 0x000fe200020f0eff */
[----:B-----5:R1:W-:Y:S01]  /*c9d0*/  STG.E.U16 [R132.64], R32 ;  /* 0x0000002084007986 */ /* 0x0203e2000c101506 */
[----:B------:R-:W-:-:S02]  /*c9e0*/  PRMT R24, R32, 0x7632, R24 ;  /* 0x0000763220187816 */ /* 0x000fc40000000018 */
[-C--:B------:R-:W-:Y:S02]  /*c9f0*/  IADD3 R184, P4, R117, R122.reuse, RZ ;  /* 0x0000007a75b87210 */ /* 0x080fe40007f9e0ff */
[-C--:B------:R-:W-:Y:S01]  /*ca00*/  LEA.HI.X.SX32 R183, R183, R123.reuse, 0x1, P6 ;  /* 0x0000007bb7b77211 */ /* 0x080fe200030f0eff */
[----:B------:R2:W-:Y:S01]  /*ca10*/  STG.E.U16 [R134.64], R24 ;  /* 0x0000001886007986 */ /* 0x0005e2000c101506 */
[-C--:B------:R-:W-:Y:S02]  /*ca20*/  LEA R188, P6, R119, R122.reuse, 0x7 ;  /* 0x0000007a77bc7211 */ /* 0x080fe400078c38ff */
[----:B0-----:R-:W-:Y:S01]  /*ca30*/  PRMT R131, R28, 0x7632, R131 ;  /* 0x000076321c837816 */ /* 0x001fe20000000083 */
[----:B------:R-:W-:Y:S01]  /*ca40*/  STG.E.U16 [R136.64], R28 ;  /* 0x0000001c88007986 */ /* 0x000fe2000c101506 */
[----:B------:R-:W-:Y:S02]  /*ca50*/  LEA.HI.X.SX32 R187, R187, R123, 0x1, P5 ;  /* 0x0000007bbbbb7211 */ /* 0x000fe400028f0eff */
[----:B------:R-:W-:Y:S01]  /*ca60*/  IADD3 R192, P5, R192, R122, RZ ;  /* 0x0000007ac0c07210 */ /* 0x000fe20007fbe0ff */
[----:B------:R-:W-:Y:S01]  /*ca70*/  STG.E.U16 [R138.64], R131 ;  /* 0x000000838a007986 */ /* 0x000fe2000c101506 */
[----:B-1----:R-:W-:-:S02]  /*ca80*/  PRMT R133, R25, 0x7632, R133 ;  /* 0x0000763219857816 */ /* 0x002fc40000000085 */
[-C--:B------:R-:W-:Y:S01]  /*ca90*/  LEA.HI.X.SX32 R185, R185, R123.reuse, 0x1, P4 ;  /* 0x0000007bb9b97211 */ /* 0x080fe200020f0eff */
[----:B------:R0:W-:Y:S01]  /*caa0*/  STG.E.U16 [R140.64], R25 ;  /* 0x000000198c007986 */ /* 0x0001e2000c101506 */
[-C--:B------:R-:W-:Y:S02]  /*cab0*/  IADD3 R190, P4, R190, R122.reuse, RZ ;  /* 0x0000007abebe7210 */ /* 0x080fe40007f9e0ff */
[-C--:B------:R-:W-:Y:S01]  /*cac0*/  LEA.HI.X.SX32 R189, R189, R123.reuse, 0x1, P6 ;  /* 0x0000007bbdbd7211 */ /* 0x080fe200030f0eff */
[----:B------:R-:W-:Y:S01]  /*cad0*/  STG.E.U16 [R142.64], R133 ;  /* 0x000000858e007986 */ /* 0x000fe2000c101506 */
[----:B--2---:R-:W-:Y:S02]  /*cae0*/  PRMT R135, R37, 0x7632, R135 ;  /* 0x0000763225877816 */ /* 0x004fe40000000087 */
[----:B------:R-:W-:Y:S01]  /*caf0*/  IADD3 R194, P6, R194, R122, RZ ;  /* 0x0000007ac2c27210 */ /* 0x000fe20007fde0ff */
[----:B------:R-:W-:Y:S01]  /*cb00*/  STG.E.U16 [R144.64], R37 ;  /* 0x0000002590007986 */ /* 0x000fe2000c101506 */
[----:B------:R-:W-:-:S02]  /*cb10*/  LEA.HI.X.SX32 R193, R193, R123, 0x1, P5 ;  /* 0x0000007bc1c17211 */ /* 0x000fc400028f0eff */
[----:B------:R-:W-:Y:S01]  /*cb20*/  PRMT R32, R33, 0x7632, R32 ;  /* 0x0000763221207816 */ /* 0x000fe20000000020 */
[----:B------:R-:W-:Y:S01]  /*cb30*/  STG.E.U16 [R146.64], R135 ;  /* 0x0000008792007986 */ /* 0x000fe2000c101506 */
[-C--:B------:R-:W-:Y:S02]  /*cb40*/  IADD3 R198, P5, R198, R122.reuse, RZ ;  /* 0x0000007ac6c67210 */ /* 0x080fe40007fbe0ff */
[-C--:B------:R-:W-:Y:S01]  /*cb50*/  LEA.HI.X.SX32 R191, R191, R123.reuse, 0x1, P4 ;  /* 0x0000007bbfbf7211 */ /* 0x080fe200020f0eff */
[----:B------:R1:W-:Y:S01]  /*cb60*/  STG.E.U16 [R148.64], R33 ;  /* 0x0000002194007986 */ /* 0x0003e2000c101506 */
[----:B------:R-:W-:Y:S02]  /*cb70*/  PRMT R24, R29, 0x7632, R24 ;  /* 0x000076321d187816 */ /* 0x000fe40000000018 */
[----:B------:R-:W-:Y:S01]  /*cb80*/  IADD3 R196, P4, R196, R122, RZ ;  /* 0x0000007ac4c47210 */ /* 0x000fe20007f9e0ff */
[----:B------:R2:W-:Y:S01]  /*cb90*/  STG.E.U16 [R150.64], R32 ;  /* 0x0000002096007986 */ /* 0x0005e2000c101506 */
[----:B------:R-:W-:-:S02]  /*cba0*/  LEA.HI.X.SX32 R195, R195, R123, 0x1, P6 ;  /* 0x0000007bc3c37211 */ /* 0x000fc400030f0eff */
[-C--:B------:R-:W-:Y:S01]  /*cbb0*/  IADD3 R200, P6, R200, R122.reuse, RZ ;  /* 0x0000007ac8c87210 */ /* 0x080fe20007fde0ff */
[----:B------:R-:W-:Y:S01]  /*cbc0*/  STG.E.U16 [R152.64], R29 ;  /* 0x0000001d98007986 */ /* 0x000fe2000c101506 */
[----:B0-----:R-:W-:Y:S02]  /*cbd0*/  PRMT R25, R26, 0x7632, R25 ;  /* 0x000076321a197816 */ /* 0x001fe40000000019 */
[-C--:B------:R-:W-:Y:S01]  /*cbe0*/  LEA.HI.X.SX32 R199, R199, R123.reuse, 0x1, P5 ;  /* 0x0000007bc7c77211 */ /* 0x080fe200028f0eff */
[----:B------:R0:W-:Y:S01]  /*cbf0*/  STG.E.U16 [R154.64], R24 ;  /* 0x000000189a007986 */ /* 0x0001e2000c101506 */
[----:B------:R-:W-:Y:S02]  /*cc00*/  IADD3 R204, P5, R204, R122, RZ ;  /* 0x0000007acccc7210 */ /* 0x000fe40007fbe0ff */
[----:B------:R-:W-:Y:S01]  /*cc10*/  PRMT R28, R38, 0x7632, R28 ;  /* 0x00007632261c7816 */ /* 0x000fe2000000001c */
[----:B------:R-:W-:Y:S01]  /*cc20*/  STG.E.U16 [R156.64], R26 ;  /* 0x0000001a9c007986 */ /* 0x000fe2000c101506 */
[----:B------:R-:W-:-:S02]  /*cc30*/  LEA.HI.X.SX32 R197, R197, R123, 0x1, P4 ;  /* 0x0000007bc5c57211 */ /* 0x000fc400020f0eff */
[-C--:B------:R-:W-:Y:S01]  /*cc40*/  IADD3 R202, P4, R202, R122.reuse, RZ ;  /* 0x0000007acaca7210 */ /* 0x080fe20007f9e0ff */
[----:B------:R3:W-:Y:S01]  /*cc50*/  STG.E.U16 [R158.64], R25 ;  /* 0x000000199e007986 */ /* 0x0007e2000c101506 */
[-C--:B------:R-:W-:Y:S02]  /*cc60*/  LEA.HI.X.SX32 R201, R201, R123.reuse, 0x1, P6 ;  /* 0x0000007bc9c97211 */ /* 0x080fe400030f0eff */
[----:B-1----:R-:W-:Y:S01]  /*cc70*/  PRMT R33, R34, 0x7632, R33 ;  /* 0x0000763222217816 */ /* 0x002fe20000000021 */
[----:B------:R-:W-:Y:S01]  /*cc80*/  STG.E.U16 [R160.64], R38 ;  /* 0x00000026a0007986 */ /* 0x000fe2000c101506 */
[----:B------:R-:W-:Y:S02]  /*cc90*/  IADD3 R206, P6, R206, R122, RZ ;  /* 0x0000007acece7210 */ /* 0x000fe40007fde0ff */
[----:B------:R-:W-:Y:S01]  /*cca0*/  LEA.HI.X.SX32 R205, R205, R123, 0x1, P5 ;  /* 0x0000007bcdcd7211 */ /* 0x000fe200028f0eff */
[----:B------:R1:W-:Y:S01]  /*ccb0*/  STG.E.U16 [R162.64], R28 ;  /* 0x0000001ca2007986 */ /* 0x0003e2000c101506 */
[----:B--2---:R-:W-:-:S02]  /*ccc0*/  PRMT R32, R30, 0x7632, R32 ;  /* 0x000076321e207816 */ /* 0x004fc40000000020 */
[-C--:B------:R-:W-:Y:S01]  /*ccd0*/  IADD3 R210, P5, R210, R122.reuse, RZ ;  /* 0x0000007ad2d27210 */ /* 0x080fe20007fbe0ff */
[----:B------:R-:W-:Y:S01]  /*cce0*/  STG.E.U16 [R164.64], R34 ;  /* 0x00000022a4007986 */ /* 0x000fe2000c101506 */
[-C--:B------:R-:W-:Y:S02]  /*ccf0*/  LEA.HI.X.SX32 R203, R203, R123.reuse, 0x1, P4 ;  /* 0x0000007bcbcb7211 */ /* 0x080fe400020f0eff */
[----:B0-----:R-:W-:Y:S01]  /*cd00*/  PRMT R24, R27, 0x7632, R24 ;  /* 0x000076321b187816 */ /* 0x001fe20000000018 */
[----:B------:R-:W-:Y:S01]  /*cd10*/  STG.E.U16 [R166.64], R33 ;  /* 0x00000021a6007986 */ /* 0x000fe2000c101506 */
[-C--:B------:R-:W-:Y:S02]  /*cd20*/  IADD3 R208, P4, R208, R122.reuse, RZ ;  /* 0x0000007ad0d07210 */ /* 0x080fe40007f9e0ff */
[----:B------:R-:W-:Y:S01]  /*cd30*/  LEA.HI.X.SX32 R207, R207, R123, 0x1, P6 ;  /* 0x0000007bcfcf7211 */ /* 0x000fe200030f0eff */
[----:B------:R-:W-:Y:S01]  /*cd40*/  STG.E.U16 [R168.64], R30 ;  /* 0x0000001ea8007986 */ /* 0x000fe2000c101506 */
[----:B------:R-:W-:-:S02]  /*cd50*/  IADD3 R216, P6, R216, R122, RZ ;  /* 0x0000007ad8d87210 */ /* 0x000fc40007fde0ff */
[----:B---3--:R-:W-:Y:S01]  /*cd60*/  PRMT R25, R39, 0x7632, R25 ;  /* 0x0000763227197816 */ /* 0x008fe20000000019 */
[----:B------:R-:W-:Y:S01]  /*cd70*/  STG.E.U16 [R170.64], R32 ;  /* 0x00000020aa007986 */ /* 0x000fe2000c101506 */
[-C--:B------:R-:W-:Y:S02]  /*cd80*/  LEA.HI.X.SX32 R211, R211, R123.reuse, 0x1, P5 ;  /* 0x0000007bd3d37211 */ /* 0x080fe400028f0eff */
[-C--:B------:R-:W-:Y:S01]  /*cd90*/  IADD3 R220, P5, R220, R122.reuse, RZ ;  /* 0x0000007adcdc7210 */ /* 0x080fe20007fbe0ff */
[----:B------:R0:W-:Y:S01]  /*cda0*/  STG.E.U16 [R172.64], R27 ;  /* 0x0000001bac007986 */ /* 0x0001e2000c101506 */
[----:B------:R-:W-:Y:S02]  /*cdb0*/  PRMT R26, R35, 0x7632, R26 ;  /* 0x00007632231a7816 */ /* 0x000fe4000000001a */
[----:B------:R-:W-:Y:S01]  /*cdc0*/  LEA.HI.X.SX32 R209, R209, R123, 0x1, P4 ;  /* 0x0000007bd1d17211 */ /* 0x000fe200020f0eff */
[----:B------:R2:W-:Y:S01]  /*cdd0*/  STG.E.U16 [R174.64], R24 ;  /* 0x00000018ae007986 */ /* 0x0005e2000c101506 */
[----:B------:R-:W-:-:S02]  /*cde0*/  IADD3 R218, P4, R218, R122, RZ ;  /* 0x0000007adada7210 */ /* 0x000fc40007f9e0ff */
[-C--:B------:R-:W-:Y:S01]  /*cdf0*/  LEA.HI.X.SX32 R217, R217, R123.reuse, 0x1, P6 ;  /* 0x0000007bd9d97211 */ /* 0x080fe200030f0eff */
[----:B------:R-:W-:Y:S01]  /*ce00*/  STG.E.U16 [R176.64], R39 ;  /* 0x00000027b0007986 */ /* 0x000fe2000c101506 */
[----:B-1----:R-:W-:Y:S02]  /*ce10*/  PRMT R28, R31, 0x7632, R28 ;  /* 0x000076321f1c7816 */ /* 0x002fe4000000001c */
[-C--:B------:R-:W-:Y:S01]  /*ce20*/  IADD3 R222, P6, R222, R122.reuse, RZ ;  /* 0x0000007adede7210 */ /* 0x080fe20007fde0ff */
[----:B------:R1:W-:Y:S01]  /*ce30*/  STG.E.U16 [R178.64], R25 ;  /* 0x00000019b2007986 */ /* 0x0003e2000c101506 */
[----:B------:R-:W-:Y:S02]  /*ce40*/  LEA.HI.X.SX32 R221, R221, R123, 0x1, P5 ;  /* 0x0000007bdddd7211 */ /* 0x000fe400028f0eff */
[----:B0-----:R-:W-:Y:S01]  /*ce50*/  PRMT R27, R12, 0x7632, R27 ;  /* 0x000076320c1b7816 */ /* 0x001fe2000000001b */
[----:B------:R-:W-:Y:S01]  /*ce60*/  STG.E.U16 [R180.64], R35 ;  /* 0x00000023b4007986 */ /* 0x000fe2000c101506 */
[----:B------:R-:W-:-:S02]  /*ce70*/  IADD3 R126, P5, R126, R122, RZ ;  /* 0x0000007a7e7e7210 */ /* 0x000fc40007fbe0ff */
[-C--:B------:R-:W-:Y:S01]  /*ce80*/  LEA.HI.X.SX32 R219, R219, R123.reuse, 0x1, P4 ;  /* 0x0000007bdbdb7211 */ /* 0x080fe200020f0eff */
[----:B------:R0:W-:Y:S01]  /*ce90*/  STG.E.U16 [R182.64], R26 ;  /* 0x0000001ab6007986 */ /* 0x0001e2000c101506 */
[----:B--2---:R-:W-:Y:S02]  /*cea0*/  PRMT R24, R8, 0x7632, R24 ;  /* 0x0000763208187816 */ /* 0x004fe40000000018 */
[-C--:B------:R-:W-:Y:S01]  /*ceb0*/  IADD3 R224, P4, R224, R122.reuse, RZ ;  /* 0x0000007ae0e07210 */ /* 0x080fe20007f9e0ff */
        /* <DEDUP_REMOVED lines=8> */
[----:B0-----:R-:W-:Y:S01]  /*cf40*/  PRMT R26, R16, 0x7632, R26 ;  /* 0x00007632101a7816 */ /* 0x001fe2000000001a */
[----:B------:R-:W-:Y:S01]  /*cf50*/  STG.E.U16 [R190.64], R27 ;  /* 0x0000001bbe007986 */ /* 0x000fe2000c101506 */
[-C--:B------:R-:W-:Y:S02]  /*cf60*/  LEA.HI.X.SX32 R225, R225, R123.reuse, 0x1, P4 ;  /* 0x0000007be1e17211 */ /* 0x080fe400020f0eff */
[----:B------:R-:W-:Y:S01]  /*cf70*/  IADD3 R124, P4, R124, R122, RZ ;  /* 0x0000007a7c7c7210 */ /* 0x000fe20007f9e0ff */
[----:B------:R0:W-:Y:S01]  /*cf80*/  STG.E.U16 [R192.64], R8 ;  /* 0x00000008c0007986 */ /* 0x0001e2000c101506 */
[----:B------:R-:W-:-:S02]  /*cf90*/  LEA.HI.X.SX32 R129, R129, R123, 0x1, P6 ;  /* 0x0000007b81817211 */ /* 0x000fc400030f0eff */
[-C--:B------:R-:W-:Y:S01]  /*cfa0*/  IADD3 R4, P6, R4, R122.reuse, RZ ;  /* 0x0000007a04047210 */ /* 0x080fe20007fde0ff */
[----:B------:R-:W-:Y:S01]  /*cfb0*/  STG.E.U16 [R194.64], R24 ;  /* 0x00000018c2007986 */ /* 0x000fe2000c101506 */
[----:B-1----:R-:W-:Y:S02]  /*cfc0*/  PRMT R12, R13, 0x7632, R12 ;  /* 0x000076320d0c7816 */ /* 0x002fe4000000000c */
[-C--:B------:R-:W-:Y:S01]  /*cfd0*/  LEA.HI.X.SX32 R3, R3, R123.reuse, 0x1, P5 ;  /* 0x0000007b03037211 */ /* 0x080fe200028f0eff */
[----:B------:R1:W-:Y:S01]  /*cfe0*/  STG.E.U16 [R196.64], R20 ;  /* 0x00000014c4007986 */ /* 0x0003e2000c101506 */
[----:B------:R-:W-:Y:S02]  /*cff0*/  PRMT R28, R9, 0x7632, R28 ;  /* 0x00007632091c7816 */ /* 0x000fe4000000001c */
[----:B------:R-:W-:Y:S01]  /*d000*/  IADD3 R42, P5, R42, R122, RZ ;  /* 0x0000007a2a2a7210 */ /* 0x000fe20007fbe0ff */
[----:B------:R-:W-:Y:S01]  /*d010*/  STG.E.U16 [R198.64], R25 ;  /* 0x00000019c6007986 */ /* 0x000fe2000c101506 */
[----:B------:R-:W-:-:S02]  /*d020*/  LEA.HI.X.SX32 R125, R125, R123, 0x1, P4 ;  /* 0x0000007b7d7d7211 */ /* 0x000fc400020f0eff */
[-C--:B------:R-:W-:Y:S01]  /*d030*/  IADD3 R40, P4, R40, R122.reuse, RZ ;  /* 0x0000007a28287210 */ /* 0x080fe20007f9e0ff */
[----:B------:R-:W-:Y:S01]  /*d040*/  STG.E.U16 [R200.64], R16 ;  /* 0x00000010c8007986 */ /* 0x000fe2000c101506 */
[-C--:B------:R-:W-:Y:S02]  /*d050*/  LEA.HI.X.SX32 R5, R5, R123.reuse, 0x1, P6 ;  /* 0x0000007b05057211 */ /* 0x080fe400030f0eff */
[-C--:B------:R-:W-:Y:S01]  /*d060*/  IADD3 R44, P6, R44, R122.reuse, RZ ;  /* 0x0000007a2c2c7210 */ /* 0x080fe20007fde0ff */
[----:B------:R-:W-:Y:S01]  /*d070*/  STG.E.U16 [R202.64], R26 ;  /* 0x0000001aca007986 */ /* 0x000fe2000c101506 */
[-C--:B------:R-:W-:Y:S02]  /*d080*/  LEA.HI.X.SX32 R43, R43, R123.reuse, 0x1, P5 ;  /* 0x0000007b2b2b7211 */ /* 0x080fe400028f0eff */
[----:B------:R-:W-:Y:S01]  /*d090*/  IADD3 R48, P5, R48, R122, RZ ;  /* 0x0000007a30307210 */ /* 0x000fe20007fbe0ff */
[----:B------:R2:W-:Y:S01]  /*d0a0*/  STG.E.U16 [R204.64], R13 ;  /* 0x0000000dcc007986 */ /* 0x0005e2000c101506 */
[----:B------:R-:W-:-:S02]  /*d0b0*/  LEA.HI.X.SX32 R41, R41, R123, 0x1, P4 ;  /* 0x0000007b29297211 */ /* 0x000fc400020f0eff */
[-C--:B------:R-:W-:Y:S01]  /*d0c0*/  IADD3 R46, P4, R46, R122.reuse, RZ ;  /* 0x0000007a2e2e7210 */ /* 0x080fe20007f9e0ff */
[----:B------:R-:W-:Y:S01]  /*d0d0*/  STG.E.U16 [R206.64], R12 ;  /* 0x0000000cce007986 */ /* 0x000fe2000c101506 */
[-C--:B------:R-:W-:Y:S02]  /*d0e0*/  LEA.HI.X.SX32 R45, R45, R123.reuse, 0x1, P6 ;  /* 0x0000007b2d2d7211 */ /* 0x080fe400030f0eff */
[-C--:B------:R-:W-:Y:S01]  /*d0f0*/  IADD3 R50, P6, R50, R122.reuse, RZ ;  /* 0x0000007a32327210 */ /* 0x080fe20007fde0ff */
[----:B------:R3:W-:Y:S01]  /*d100*/  STG.E.U16 [R208.64], R9 ;  /* 0x00000009d0007986 */ /* 0x0007e2000c101506 */
[-C--:B------:R-:W-:Y:S02]  /*d110*/  LEA.HI.X.SX32 R49, R49, R123.reuse, 0x1, P5 ;  /* 0x0000007b31317211 */ /* 0x080fe400028f0eff */
[----:B------:R-:W-:Y:S01]  /*d120*/  IADD3 R54, P5, R54, R122, RZ ;  /* 0x0000007a36367210 */ /* 0x000fe20007fbe0ff */
[----:B------:R-:W4:Y:S01]  /*d130*/  LDS.128 R24, [R231] ;  /* 0x00000000e7187984 */ /* 0x000f220000000c00 */
[----:B------:R-:W-:-:S02]  /*d140*/  LEA.HI.X.SX32 R47, R47, R123, 0x1, P4 ;  /* 0x0000007b2f2f7211 */ /* 0x000fc400020f0eff */
[-C--:B------:R-:W-:Y:S01]  /*d150*/  IADD3 R52, P4, R52, R122.reuse, RZ ;  /* 0x0000007a34347210 */ /* 0x080fe20007f9e0ff */
[----:B------:R-:W-:Y:S01]  /*d160*/  STG.E.U16 [R210.64], R28 ;  /* 0x0000001cd2007986 */ /* 0x000fe2000c101506 */
[-C--:B------:R-:W-:Y:S02]  /*d170*/  LEA.HI.X.SX32 R51, R51, R123.reuse, 0x1, P6 ;  /* 0x0000007b33337211 */ /* 0x080fe400030f0eff */
[-C--:B------:R-:W-:Y:S01]  /*d180*/  IADD3 R56, P6, R56, R122.reuse, RZ ;  /* 0x0000007a38387210 */ /* 0x080fe20007fde0ff */
[----:B------:R-:W5:Y:S01]  /*d190*/  LDS.128 R28, [R230] ;  /* 0x00000000e61c7984 */ /* 0x000f620000000c00 */
[-C--:B------:R-:W-:Y:S02]  /*d1a0*/  LEA.HI.X.SX32 R55, R55, R123.reuse, 0x1, P5 ;  /* 0x0000007b37377211 */ /* 0x080fe400028f0eff */
[----:B------:R-:W-:Y:S01]  /*d1b0*/  IADD3 R60, P5, R60, R122, RZ ;  /* 0x0000007a3c3c7210 */ /* 0x000fe20007fbe0ff */
[----:B------:R-:W4:Y:S01]  /*d1c0*/  LDS.128 R32, [R229] ;  /* 0x00000000e5207984 */ /* 0x000f220000000c00 */
[----:B------:R-:W-:-:S02]  /*d1d0*/  LEA.HI.X.SX32 R53, R53, R123, 0x1, P4 ;  /* 0x0000007b35357211 */ /* 0x000fc400020f0eff */
[-C--:B------:R-:W-:Y:S01]  /*d1e0*/  IADD3 R58, P4, R58, R122.reuse, RZ ;  /* 0x0000007a3a3a7210 */ /* 0x080fe20007f9e0ff */
[----:B------:R-:W4:Y:S01]  /*d1f0*/  LDS.128 R36, [R228] ;  /* 0x00000000e4247984 */ /* 0x000f220000000c00 */
[-C--:B------:R-:W-:Y:S02]  /*d200*/  LEA.HI.X.SX32 R57, R57, R123.reuse, 0x1, P6 ;  /* 0x0000007b39397211 */ /* 0x080fe400030f0eff */
[-C--:B------:R-:W-:Y:S01]  /*d210*/  IADD3 R62, P6, R62, R122.reuse, RZ ;  /* 0x0000007a3e3e7210 */ /* 0x080fe20007fde0ff */
[----:B------:R-:W-:Y:S01]  /*d220*/  STG.E.U16 [R216.64], R21 ;  /* 0x00000015d8007986 */ /* 0x000fe2000c101506 */
[-C--:B------:R-:W-:Y:S02]  /*d230*/  LEA.HI.X.SX32 R61, R61, R123.reuse, 0x1, P5 ;  /* 0x0000007b3d3d7211 */ /* 0x080fe400028f0eff */
[----:B------:R-:W-:Y:S02]  /*d240*/  IADD3 R66, P5, R66, R122, RZ ;  /* 0x0000007a42427210 */ /* 0x000fe40007fbe0ff */
[----:B------:R-:W-:-:S02]  /*d250*/  LEA.HI.X.SX32 R59, R59, R123, 0x1, P4 ;  /* 0x0000007b3b3b7211 */ /* 0x000fc400020f0eff */
[-C--:B------:R-:W-:Y:S02]  /*d260*/  IADD3 R64, P4, R64, R122.reuse, RZ ;  /* 0x0000007a40407210 */ /* 0x080fe40007f9e0ff */
[-C--:B------:R-:W-:Y:S02]  /*d270*/  LEA.HI.X.SX32 R63, R63, R123.reuse, 0x1, P6 ;  /* 0x0000007b3f3f7211 */ /* 0x080fe400030f0eff */
[----:B0-----:R-:W-:Y:S02]  /*d280*/  PRMT R8, R21, 0x7632, R8 ;  /* 0x0000763215087816 */ /* 0x001fe40000000008 */
[----:B------:R-:W-:Y:S02]  /*d290*/  IADD3 R68, P6, R68, R122, RZ ;  /* 0x0000007a44447210 */ /* 0x000fe40007fde0ff */
[----:B------:R-:W-:Y:S01]  /*d2a0*/  LEA.HI.X.SX32 R67, R67, R123, 0x1, P5 ;  /* 0x0000007b43437211 */ /* 0x000fe200028f0eff */
[----:B------:R0:W-:Y:S01]  /*d2b0*/  STG.E.U16 [R218.64], R8 ;  /* 0x00000008da007986 */ /* 0x0001e2000c101506 */
[----:B-1----:R-:W-:-:S02]  /*d2c0*/  PRMT R20, R17, 0x7632, R20 ;  /* 0x0000763211147816 */ /* 0x002fc40000000014 */
[-C--:B------:R-:W-:Y:S01]  /*d2d0*/  IADD3 R72, P5, R72, R122.reuse, RZ ;  /* 0x0000007a48487210 */ /* 0x080fe20007fbe0ff */
[----:B------:R-:W-:Y:S01]  /*d2e0*/  STG.E.U16 [R220.64], R17 ;  /* 0x00000011dc007986 */ /* 0x000fe2000c101506 */
[-C--:B------:R-:W-:Y:S02]  /*d2f0*/  LEA.HI.X.SX32 R65, R65, R123.reuse, 0x1, P4 ;  /* 0x0000007b41417211 */ /* 0x080fe400020f0eff */
[----:B--2---:R-:W-:Y:S01]  /*d300*/  PRMT R13, R14, 0x7632, R13 ;  /* 0x000076320e0d7816 */ /* 0x004fe2000000000d */
        /* <DEDUP_REMOVED lines=9> */
[----:B------:R-:W-:Y:S01]  /*d3a0*/  STG.E.U16 [R128.64], R10 ;  /* 0x0000000a80007986 */ /* 0x000fe2000c101506 */
[----:B------:R-:W-:Y:S02]  /*d3b0*/  LEA.HI.X.SX32 R71, R71, R123, 0x1, P4 ;  /* 0x0000007b47477211 */ /* 0x000fe400020f0eff */
[----:B0-----:R-:W-:Y:S01]  /*d3c0*/  PRMT R8, R22, 0x7632, R8 ;  /* 0x0000763216087816 */ /* 0x001fe20000000008 */
[----:B------:R0:W-:Y:S01]  /*d3d0*/  STG.E.U16 [R124.64], R9 ;  /* 0x000000097c007986 */ /* 0x0001e2000c101506 */
[----:B------:R-:W-:-:S02]  /*d3e0*/  IADD3 R76, P4, R76, R122, RZ ;  /* 0x0000007a4c4c7210 */ /* 0x000fc40007f9e0ff */
[-C--:B------:R-:W-:Y:S01]  /*d3f0*/  LEA.HI.X.SX32 R75, R75, R123.reuse, 0x1, P6 ;  /* 0x0000007b4b4b7211 */ /* 0x080fe200030f0eff */
[----:B------:R1:W-:Y:S01]  /*d400*/  STG.E.U16 [R2.64], R22 ;  /* 0x0000001602007986 */ /* 0x0003e2000c101506 */
[-C--:B------:R-:W-:Y:S02]  /*d410*/  IADD3 R80, P6, R80, R122.reuse, RZ ;  /* 0x0000007a50507210 */ /* 0x080fe40007fde0ff */
[----:B------:R-:W-:Y:S01]  /*d420*/  PRMT R21, R18, 0x7632, R21 ;  /* 0x0000763212157816 */ /* 0x000fe20000000015 */
[----:B------:R2:W-:Y:S01]  /*d430*/  STG.E.U16 [R4.64], R8 ;  /* 0x0000000804007986 */ /* 0x0005e2000c101506 */
[-C--:B------:R-:W-:Y:S02]  /*d440*/  LEA.HI.X.SX32 R79, R79, R123.reuse, 0x1, P5 ;  /* 0x0000007b4f4f7211 */ /* 0x080fe400028f0eff */
[-C--:B------:R-:W-:Y:S01]  /*d450*/  IADD3 R84, P5, R84, R122.reuse, RZ ;  /* 0x0000007a54547210 */ /* 0x080fe20007fbe0ff */
[----:B------:R-:W-:Y:S01]  /*d460*/  STG.E.U16 [R40.64], R18 ;  /* 0x0000001228007986 */ /* 0x000fe2000c101506 */
[----:B------:R-:W-:Y:S01]  /*d470*/  LEA.HI.X.SX32 R77, R77, R123, 0x1, P4 ;  /* 0x0000007b4d4d7211 */ /* 0x000fe200020f0eff */
[----:B0-----:R-:W-:Y:S01]  /*d480*/  IMAD.HI R9, R232, 0x4, RZ ;  /* 0x00000004e8097827 */ /* 0x001fe200078e02ff */
[----:B------:R-:W-:Y:S01]  /*d490*/  IADD3 R82, P4, R82, R122, RZ ;  /* 0x0000007a52527210 */ /* 0x000fe20007f9e0ff */
[----:B------:R-:W-:Y:S01]  /*d4a0*/  STG.E.U16 [R42.64], R21 ;  /* 0x000000152a007986 */ /* 0x000fe2000c101506 */
[----:B-1----:R-:W-:-:S02]  /*d4b0*/  PRMT R3, R15, 0x7632, R3 ;  /* 0x000076320f037816 */ /* 0x002fc40000000003 */
[-C--:B------:R-:W-:Y:S01]  /*d4c0*/  LEA.HI.X.SX32 R81, R81, R123.reuse, 0x1, P6 ;  /* 0x0000007b51517211 */ /* 0x080fe200030f0eff */
[----:B------:R-:W-:Y:S01]  /*d4d0*/  STG.E.U16 [R44.64], R15 ;  /* 0x0000000f2c007986 */ /* 0x000fe2000c101506 */
[----:B--2---:R-:W-:Y:S02]  /*d4e0*/  PRMT R5, R11, 0x7632, R5 ;  /* 0x000076320b057816 */ /* 0x004fe40000000005 */
[-C--:B------:R-:W-:Y:S01]  /*d4f0*/  IADD3 R86, P6, R86, R122.reuse, RZ ;  /* 0x0000007a56567210 */ /* 0x080fe20007fde0ff */
[----:B------:R5:W-:Y:S01]  /*d500*/  STG.E.U16 [R46.64], R3 ;  /* 0x000000032e007986 */ /* 0x000be2000c101506 */
[----:B------:R-:W-:Y:S02]  /*d510*/  LEA.HI.X.SX32 R85, R85, R123, 0x1, P5 ;  /* 0x0000007b55557211 */ /* 0x000fe400028f0eff */
[----:B------:R-:W-:Y:S01]  /*d520*/  PRMT R2, R23, 0x7632, R2 ;  /* 0x0000763217027816 */ /* 0x000fe20000000002 */
[----:B------:R-:W-:Y:S01]  /*d530*/  STG.E.U16 [R48.64], R11 ;  /* 0x0000000b30007986 */ /* 0x000fe2000c101506 */
[----:B------:R-:W-:-:S02]  /*d540*/  IADD3 R90, P5, R90, R122, RZ ;  /* 0x0000007a5a5a7210 */ /* 0x000fc40007fbe0ff */
[-C--:B------:R-:W-:Y:S01]  /*d550*/  LEA.HI.X.SX32 R83, R83, R123.reuse, 0x1, P4 ;  /* 0x0000007b53537211 */ /* 0x080fe200020f0eff */
[----:B------:R0:W-:Y:S01]  /*d560*/  STG.E.U16 [R50.64], R5 ;  /* 0x0000000532007986 */ /* 0x0001e2000c101506 */
[----:B------:R-:W-:Y:S02]  /*d570*/  PRMT R4, R19, 0x7632, R4 ;  /* 0x0000763213047816 */ /* 0x000fe40000000004 */
[-C--:B------:R-:W-:Y:S01]  /*d580*/  IADD3 R88, P4, R88, R122.reuse, RZ ;  /* 0x0000007a58587210 */ /* 0x080fe20007f9e0ff */
[----:B------:R-:W-:Y:S01]  /*d590*/  STG.E.U16 [R52.64], R23 ;  /* 0x0000001734007986 */ /* 0x000fe2000c101506 */
[----:B------:R-:W-:Y:S02]  /*d5a0*/  LEA.HI.X.SX32 R87, R87, R123, 0x1, P6 ;  /* 0x0000007b57577211 */ /* 0x000fe400030f0eff */
[----:B------:R-:W-:Y:S01]  /*d5b0*/  IADD3 R92, P6, R92, R122, RZ ;  /* 0x0000007a5c5c7210 */ /* 0x000fe20007fde0ff */
[----:B------:R1:W-:Y:S01]  /*d5c0*/  STG.E.U16 [R54.64], R2 ;  /* 0x0000000236007986 */ /* 0x0003e2000c101506 */
[----:B----4-:R-:W-:-:S02]  /*d5d0*/  PRMT R8, R24, 0x7632, R8 ;  /* 0x0000763218087816 */ /* 0x010fc40000000008 */
[-C--:B------:R-:W-:Y:S01]  /*d5e0*/  LEA.HI.X.SX32 R91, R91, R123.reuse, 0x1, P5 ;  /* 0x0000007b5b5b7211 */ /* 0x080fe200028f0eff */
[----:B------:R-:W-:Y:S01]  /*d5f0*/  STG.E.U16 [R56.64], R19 ;  /* 0x0000001338007986 */ /* 0x000fe2000c101506 */
[-C--:B------:R-:W-:Y:S02]  /*d600*/  IADD3 R96, P5, R96, R122.reuse, RZ ;  /* 0x0000007a60607210 */ /* 0x080fe40007fbe0ff */
[----:B-----5:R-:W-:Y:S01]  /*d610*/  PRMT R3, R28, 0x7632, R3 ;  /* 0x000076321c037816 */ /* 0x020fe20000000003 */
[----:B------:R2:W-:Y:S01]  /*d620*/  STG.E.U16 [R58.64], R4 ;  /* 0x000000043a007986 */ /* 0x0005e2000c101506 */
[-C--:B------:R-:W-:Y:S02]  /*d630*/  LEA.HI.X.SX32 R89, R89, R123.reuse, 0x1, P4 ;  /* 0x0000007b59597211 */ /* 0x080fe400020f0eff */
[----:B------:R-:W-:Y:S01]  /*d640*/  IADD3 R94, P4, R94, R122, RZ ;  /* 0x0000007a5e5e7210 */ /* 0x000fe20007f9e0ff */
[----:B------:R-:W-:Y:S01]  /*d650*/  STG.E.U16 [R60.64], R24 ;  /* 0x000000183c007986 */ /* 0x000fe2000c101506 */
[----:B------:R-:W-:-:S02]  /*d660*/  LEA.HI.X.SX32 R93, R93, R123, 0x1, P6 ;  /* 0x0000007b5d5d7211 */ /* 0x000fc400030f0eff */
[----:B0-----:R-:W-:Y:S01]  /*d670*/  PRMT R5, R32, 0x7632, R5 ;  /* 0x0000763220057816 */ /* 0x001fe20000000005 */
[----:B------:R-:W-:Y:S01]  /*d680*/  STG.E.U16 [R62.64], R8 ;  /* 0x000000083e007986 */ /* 0x000fe2000c101506 */
[-C--:B------:R-:W-:Y:S02]  /*d690*/  IADD3 R98, P6, R98, R122.reuse, RZ ;  /* 0x0000007a62627210 */ /* 0x080fe40007fde0ff */
[-C--:B------:R-:W-:Y:S01]  /*d6a0*/  LEA.HI.X.SX32 R97, R97, R123.reuse, 0x1, P5 ;  /* 0x0000007b61617211 */ /* 0x080fe200028f0eff */
[----:B------:R-:W-:Y:S01]  /*d6b0*/  STG.E.U16 [R64.64], R28 ;  /* 0x0000001c40007986 */ /* 0x000fe2000c101506 */
[----:B-1----:R-:W-:Y:S02]  /*d6c0*/  PRMT R2, R36, 0x7632, R2 ;  /* 0x0000763224027816 */ /* 0x002fe40000000002 */
[----:B------:R-:W-:Y:S01]  /*d6d0*/  IADD3 R102, P5, R251, R122, RZ ;  /* 0x0000007afb667210 */ /* 0x000fe20007fbe0ff */
[----:B------:R-:W-:Y:S01]  /*d6e0*/  STG.E.U16 [R66.64], R3 ;  /* 0x0000000342007986 */ /* 0x000fe2000c101506 */
[----:B------:R-:W-:-:S02]  /*d6f0*/  LEA.HI.X.SX32 R95, R95, R123, 0x1, P4 ;  /* 0x0000007b5f5f7211 */ /* 0x000fc400020f0eff */
[----:B--2---:R-:W-:Y:S01]  /*d700*/  PRMT R4, R25, 0x7632, R4 ;  /* 0x0000763219047816 */ /* 0x004fe20000000004 */
[----:B------:R-:W-:Y:S01]  /*d710*/  STG.E.U16 [R68.64], R32 ;  /* 0x0000002044007986 */ /* 0x000fe2000c101506 */
[-C--:B------:R-:W-:Y:S02]  /*d720*/  IADD3 R100, P4, R100, R122.reuse, RZ ;  /* 0x0000007a64647210 */ /* 0x080fe40007f9e0ff */
        /* <DEDUP_REMOVED lines=8> */
[----:B------:R-:W-:Y:S02]  /*d7b0*/  PRMT R43, R33, 0x7632, R43 ;  /* 0x00007632212b7816 */ /* 0x000fe4000000002b */
[-C--:B------:R-:W-:Y:S01]  /*d7c0*/  LEA.HI.X.SX32 R101, R101, R123.reuse, 0x1, P4 ;  /* 0x0000007b65657211 */ /* 0x080fe200020f0eff */
[----:B------:R-:W-:Y:S01]  /*d7d0*/  STG.E.U16 [R76.64], R25 ;  /* 0x000000194c007986 */ /* 0x000fe2000c101506 */
[----:B------:R-:W-:Y:S01]  /*d7e0*/  IADD3 R106, P4, R247, R122, RZ ;  /* 0x0000007af76a7210 */ /* 0x000fe20007f9e0ff */
[----:B0-----:R-:W-:Y:S01]  /*d7f0*/  FFMA R5, R215, 0.69314718246459960938, R212 ;  /* 0x3f317218d7057823 */ /* 0x001fe200000000d4 */
[----:B------:R-:W-:Y:S01]  /*d800*/  LEA.HI.X.SX32 R105, R105, R123, 0x1, P6 ;  /* 0x0000007b69697211 */ /* 0x000fe200030f0eff */
[----:B------:R0:W-:Y:S01]  /*d810*/  STG.E.U16 [R78.64], R4 ;  /* 0x000000044e007986 */ /* 0x0001e2000c101506 */
[----:B------:R-:W-:-:S02]  /*d820*/  PRMT R45, R37, 0x7632, R45 ;  /* 0x00007632252d7816 */ /* 0x000fc4000000002d */
[-C--:B------:R-:W-:Y:S01]  /*d830*/  IADD3 R110, P6, R243, R122.reuse, RZ ;  /* 0x0000007af36e7210 */ /* 0x080fe20007fde0ff */
[----:B------:R-:W-:Y:S01]  /*d840*/  STG.E.U16 [R80.64], R29 ;  /* 0x0000001d50007986 */ /* 0x000fe2000c101506 */
[-C--:B------:R-:W-:Y:S02]  /*d850*/  LEA.HI.X.SX32 R109, R109, R123.reuse, 0x1, P5 ;  /* 0x0000007b6d6d7211 */ /* 0x080fe400028f0eff */
[----:B------:R-:W-:Y:S01]  /*d860*/  PRMT R47, R26, 0x7632, R47 ;  /* 0x000076321a2f7816 */ /* 0x000fe2000000002f */
[----:B------:R-:W-:Y:S01]  /*d870*/  STG.E.U16 [R82.64], R41 ;  /* 0x0000002952007986 */ /* 0x000fe2000c101506 */
[----:B------:R-:W-:Y:S02]  /*d880*/  IADD3 R114, P5, R239, R122, RZ ;  /* 0x0000007aef727210 */ /* 0x000fe40007fbe0ff */
[----:B------:R-:W-:Y:S01]  /*d890*/  LEA.HI.X.SX32 R107, R107, R123, 0x1, P4 ;  /* 0x0000007b6b6b7211 */ /* 0x000fe200020f0eff */
[----:B------:R-:W-:Y:S01]  /*d8a0*/  STG.E.U16 [R84.64], R33 ;  /* 0x0000002154007986 */ /* 0x000fe2000c101506 */
[----:B------:R-:W-:-:S02]  /*d8b0*/  PRMT R49, R30, 0x7632, R49 ;  /* 0x000076321e317816 */ /* 0x000fc40000000031 */
[-C--:B------:R-:W-:Y:S01]  /*d8c0*/  IADD3 R112, P4, R241, R122.reuse, RZ ;  /* 0x0000007af1707210 */ /* 0x080fe20007f9e0ff */
[----:B------:R-:W-:Y:S01]  /*d8d0*/  STG.E.U16 [R86.64], R43 ;  /* 0x0000002b56007986 */ /* 0x000fe2000c101506 */
[-C--:B------:R-:W-:Y:S02]  /*d8e0*/  LEA.HI.X.SX32 R111, R111, R123.reuse, 0x1, P6 ;  /* 0x0000007b6f6f7211 */ /* 0x080fe400030f0eff */
[-C--:B------:R-:W-:Y:S01]  /*d8f0*/  IADD3 R116, P6, R237, R122.reuse, RZ ;  /* 0x0000007aed747210 */ /* 0x080fe20007fde0ff */
[----:B------:R-:W-:Y:S01]  /*d900*/  STG.E.U16 [R88.64], R37 ;  /* 0x0000002558007986 */ /* 0x000fe2000c101506 */
[----:B------:R-:W-:Y:S01]  /*d910*/  PRMT R51, R34, 0x7632, R51 ;  /* 0x0000763222337816 */ /* 0x000fe20000000033 */
[----:B------:R-:W-:Y:S01]  /*d920*/  IMAD R237, R119, 0xfe, RZ ;  /* 0x000000fe77ed7824 */ /* 0x000fe200078e02ff */
[-C--:B------:R-:W-:Y:S01]  /*d930*/  LEA.HI.X.SX32 R115, R115, R123.reuse, 0x1, P5 ;  /* 0x0000007b73737211 */ /* 0x080fe200028f0eff */
[----:B------:R-:W-:Y:S01]  /*d940*/  STG.E.U16 [R90.64], R45 ;  /* 0x0000002d5a007986 */ /* 0x000fe2000c101506 */
[----:B------:R-:W-:Y:S01]  /*d950*/  IADD3 R120, P5, R233, R122, RZ ;  /* 0x0000007ae9787210 */ /* 0x000fe20007fbe0ff */
[----:B------:R-:W-:Y:S01]  /*d960*/  IMAD R233, R119, 0x7d, RZ ;  /* 0x0000007d77e97824 */ /* 0x000fe200078e02ff */
[----:B------:R-:W-:Y:S01]  /*d970*/  PRMT R53, R38, 0x7632, R53 ;  /* 0x0000763226357816 */ /* 0x000fe20000000035 */
[----:B------:R-:W-:Y:S01]  /*d980*/  STG.E.U16 [R92.64], R26 ;  /* 0x0000001a5c007986 */ /* 0x000fe2000c101506 */
[----:B------:R-:W-:-:S02]  /*d990*/  LEA.HI.X.SX32 R113, R113, R123, 0x1, P4 ;  /* 0x0000007b71717211 */ /* 0x000fc400020f0eff */
[-C--:B------:R-:W-:Y:S01]  /*d9a0*/  IADD3 R118, P4, R235, R122.reuse, RZ ;  /* 0x0000007aeb767210 */ /* 0x080fe20007f9e0ff */
[----:B------:R-:W-:Y:S01]  /*d9b0*/  STG.E.U16 [R94.64], R47 ;  /* 0x0000002f5e007986 */ /* 0x000fe2000c101506 */
[----:B------:R-:W-:Y:S01]  /*d9c0*/  PRMT R55, R27, 0x7632, R55 ;  /* 0x000076321b377816 */ /* 0x000fe20000000037 */
[----:B------:R-:W-:Y:S01]  /*d9d0*/  IMAD R235, R119, 0x7f, RZ ;  /* 0x0000007f77eb7824 */ /* 0x000fe200078e02ff */
[-C--:B------:R-:W-:Y:S01]  /*d9e0*/  LEA.HI.X.SX32 R117, R117, R123.reuse, 0x1, P6 ;  /* 0x0000007b75757211 */ /* 0x080fe200030f0eff */
[----:B------:R-:W-:Y:S01]  /*d9f0*/  STG.E.U16 [R96.64], R30 ;  /* 0x0000001e60007986 */ /* 0x000fe2000c101506 */
[----:B------:R-:W-:Y:S02]  /*da00*/  IADD3 R122, P6, R237, R122, RZ ;  /* 0x0000007aed7a7210 */ /* 0x000fe40007fde0ff */
[----:B------:R-:W-:Y:S01]  /*da10*/  PRMT R57, R31, 0x7632, R57 ;  /* 0x000076321f397816 */ /* 0x000fe20000000039 */
[----:B------:R-:W-:Y:S01]  /*da20*/  STG.E.U16 [R98.64], R49 ;  /* 0x0000003162007986 */ /* 0x000fe2000c101506 */
[----:B------:R-:W-:-:S02]  /*da30*/  LEA.HI.X.SX32 R119, R233, R123, 0x1, P4 ;  /* 0x0000007be9777211 */ /* 0x000fc400020f0eff */
[----:B------:R-:W-:Y:S01]  /*da40*/  PRMT R59, R35, 0x7632, R59 ;  /* 0x00007632233b7816 */ /* 0x000fe2000000003b */
[----:B------:R-:W-:Y:S01]  /*da50*/  STG.E.U16 [R100.64], R34 ;  /* 0x0000002264007986 */ /* 0x000fe2000c101506 */
[-C--:B------:R-:W-:Y:S02]  /*da60*/  LEA.HI.X.SX32 R121, R121, R123.reuse, 0x1, P5 ;  /* 0x0000007b79797211 */ /* 0x080fe400028f0eff */
[----:B------:R-:W-:Y:S01]  /*da70*/  LEA.HI.X.SX32 R123, R235, R123, 0x1, P6 ;  /* 0x0000007beb7b7211 */ /* 0x000fe200030f0eff */
[----:B------:R-:W-:Y:S01]  /*da80*/  STG.E.U16 [R102.64], R51 ;  /* 0x0000003366007986 */ /* 0x000fe2000c101506 */
[----:B------:R-:W-:Y:S02]  /*da90*/  PRMT R61, R39, 0x7632, R61 ;  /* 0x00007632273d7816 */ /* 0x000fe4000000003d */
[----:B-1----:R-:W-:Y:S01]  /*daa0*/  FSEL R2, R227, -INF , P3 ;  /* 0xff800000e3027808 */ /* 0x002fe20001800000 */
[----:B------:R-:W-:Y:S01]  /*dab0*/  STG.E.U16 [R104.64], R38 ;  /* 0x0000002668007986 */ /* 0x000fe2000c101506 */
[----:B------:R-:W-:-:S02]  /*dac0*/  FSEL R3, R226, -INF , P0 ;  /* 0xff800000e2037808 */ /* 0x000fc40000000000 */
[----:B------:R-:W-:Y:S01]  /*dad0*/  LOP3.LUT R11, R236, 0xf8, RZ, 0xc0, !PT ;  /* 0x000000f8ec0b7812 */ /* 0x000fe200078ec0ff */
[----:B------:R-:W-:Y:S01]  /*dae0*/  STG.E.U16 [R106.64], R53 ;  /* 0x000000356a007986 */ /* 0x000fe2000c101506 */
[----:B0-----:R-:W-:Y:S01]  /*daf0*/  FFMA R4, R2, 0.69314718246459960938, R7 ;  /* 0x3f31721802047823 */ /* 0x001fe20000000007 */
[----:B------:R-:W-:Y:S01]  /*db00*/  SHF.L.U32 R10, R232, 0x2, RZ ;  /* 0x00000002e80a7819 */ /* 0x000fe200000006ff */
[----:B------:R-:W-:Y:S01]  /*db10*/  FFMA R7, R3, 0.69314718246459960938, R214 ;  /* 0x3f31721803077823 */ /* 0x000fe200000000d6 */
[----:B------:R-:W-:Y:S01]  /*db20*/  STG.E.U16 [R108.64], R27 ;  /* 0x0000001b6c007986 */ /* 0x000fe2000c101506 */
[----:B------:R-:W-:-:S03]  /*db30*/  IMAD R2, R234, c[0x0][0x1cc], RZ ;  /* 0x00007300ea027a24 */ /* 0x000fc600078e02ff */
[----:B------:R-:W-:Y:S01]  /*db40*/  STG.E.U16 [R110.64], R55 ;  /* 0x000000376e007986 */ /* 0x000fe2000c101506 */
[C---:B------:R-:W-:Y:S01]  /*db50*/  IMAD.HI R8, R2.reuse, 0x4, RZ ;  /* 0x0000000402087827 */ /* 0x040fe200078e02ff */
[----:B------:R-:W-:Y:S02]  /*db60*/  SHF.L.U32 R3, R2, 0x2, RZ ;  /* 0x0000000202037819 */ /* 0x000fe400000006ff */
[----:B------:R-:W-:Y:S02]  /*db70*/  STG.E.U16 [R112.64], R31 ;  /* 0x0000001f70007986 */ /* 0x000fe4000c101506 */
[----:B------:R-:W-:Y:S02]  /*db80*/  IADD3 R2, P0, P1, R10, c[0x0][0x180], R3 ;  /* 0x000060000a027a10 */ /* 0x000fe4000791e003 */
[----:B------:R-:W-:Y:S02]  /*db90*/  STG.E.U16 [R114.64], R57 ;  /* 0x0000003972007986 */ /* 0x000fe4000c101506 */
[----:B------:R-:W-:-:S02]  /*dba0*/  IADD3.X R3, R9, c[0x0][0x184], R8, P0, P1 ;  /* 0x0000610009037a10 */ /* 0x000fc400007e2408 */
[----:B------:R-:W-:Y:S04]  /*dbb0*/  STG.E.U16 [R116.64], R35 ;  /* 0x0000002374007986 */ /* 0x000fe8000c101506 */
[----:B------:R-:W-:Y:S04]  /*dbc0*/  STG.E.U16 [R118.64], R59 ;  /* 0x0000003b76007986 */ /* 0x000fe8000c101506 */
[----:B------:R-:W-:Y:S04]  /*dbd0*/  STG.E.U16 [R120.64], R39 ;  /* 0x0000002778007986 */ /* 0x000fe8000c101506 */
[----:B------:R-:W-:Y:S04]  /*dbe0*/  STG.E.U16 [R122.64], R61 ;  /* 0x0000003d7a007986 */ /* 0x000fe8000c101506 */
[----:B------:R-:W-:Y:S06]  /*dbf0*/  BAR.SYNC.DEFER_BLOCKING 0x0 ;  /* 0x0000000000007b1d */ /* 0x000fec0000010000 */
[----:B------:R-:W-:Y:S04]  /*dc00*/  STS.64 [R11], R4 ;  /* 0x000000040b007388 */ /* 0x000fe80000000a00 */
[----:B------:R-:W-:Y:S04]  /*dc10*/  STS.64 [R11+0x100], R6 ;  /* 0x000100060b007388 */ /* 0x000fe80000000a00 */
[----:B------:R-:W-:Y:S06]  /*dc20*/  BAR.SYNC.DEFER_BLOCKING 0x0 ;  /* 0x0000000000007b1d */ /* 0x000fec0000010000 */
[----:B------:R-:W0:Y:S04]  /*dc30*/  LDS R13, [R0] ;  /* 0x00000000000d7984 */ /* 0x000e280000000800 */
[----:B0-----:R-:W-:Y:S01]  /*dc40*/  STG.E [R2.64], R13 ;  /* 0x0000000d02007986 */ /* 0x001fe2000c101906 */
[----:B------:R-:W-:Y:S05]  /*dc50*/  EXIT ;  /* 0x000000000000794d */ /* 0x000fea0003800000 */
.L_x_2:
[----:B------:R-:W-:-:S00]  /*dc60*/  BRA `(.L_x_2) ;  /* 0xfffffff000007947 */ /* 0x000fc0000383ffff */
[----:B------:R-:W-:-:S00]  /*dc70*/  NOP ;  /* 0x0000000000007918 */ /* 0x000fc00000000000 */
        /* <DEDUP_REMOVED lines=8> */
.L_x_3:


//--------------------- .nv.global.init           --------------------------
	.section	.nv.global.init,"aw",@progbits
.nv.global.init:
	.type		_$_str,@object
	.size		_$_str,(.L_0 - _$_str)
_$_str:
        /*0000*/ 	.byte	0x5f, 0x5f, 0x43, 0x55, 0x44, 0x41, 0x5f, 0x46, 0x54, 0x5a, 0x00
.L_0:


//--------------------- .nv.shared.attn_fwd       --------------------------
	.section	.nv.shared.attn_fwd,"aw",@nobits
	.sectionflags	@""
	.align	16
